//
// Generated by NVIDIA NVVM Compiler
//
// Compiler Build ID: CL-36424714
// Cuda compilation tools, release 13.0, V13.0.88
// Based on NVVM 20.0.0
//

.version 9.0
.target sm_100
.address_size 64

	// .globl	_Z10DrawSquarePffii

.visible .entry _Z10DrawSquarePffii(
	.param .u64 .ptr .align 1 _Z10DrawSquarePffii_param_0,
	.param .f32 _Z10DrawSquarePffii_param_1,
	.param .u32 _Z10DrawSquarePffii_param_2,
	.param .u32 _Z10DrawSquarePffii_param_3
)
{
	.reg .pred 	%p<12>;
	.reg .b32 	%r<16>;
	.reg .b32 	%f<8>;
	.reg .b64 	%rd<5>;
	.reg .b64 	%fd<3>;

	ld.param.u64 	%rd1, [_Z10DrawSquarePffii_param_0];
	ld.param.f32 	%f1, [_Z10DrawSquarePffii_param_1];
	ld.param.u32 	%r2, [_Z10DrawSquarePffii_param_2];
	ld.param.u32 	%r3, [_Z10DrawSquarePffii_param_3];
	mov.u32 	%r4, %tid.x;
	mov.u32 	%r5, %ctaid.x;
	mov.u32 	%r6, %ntid.x;
	mad.lo.s32 	%r7, %r5, %r6, %r4;
	setp.lt.s32 	%p1, %r7, %r2;
	selp.b32 	%r8, %r7, 0, %p1;
	mov.u32 	%r9, %tid.y;
	mov.u32 	%r10, %ctaid.y;
	mov.u32 	%r11, %ntid.y;
	mad.lo.s32 	%r12, %r10, %r11, %r9;
	setp.lt.s32 	%p2, %r12, %r3;
	selp.b32 	%r13, %r12, 0, %p2;
	mov.u32 	%r14, %nctaid.x;
	mul.lo.s32 	%r15, %r14, %r6;
	mad.lo.s32 	%r1, %r15, %r13, %r8;
	cvt.rn.f32.s32 	%f2, %r8;
	cvt.rn.f32.s32 	%f3, %r2;
	div.rn.f32 	%f4, %f2, %f3;
	cvt.rn.f32.u32 	%f5, %r13;
	cvt.rn.f32.s32 	%f6, %r3;
	div.rn.f32 	%f7, %f5, %f6;
	cvt.f64.f32 	%fd1, %f4;
	setp.lt.f64 	%p3, %fd1, 0d3FED70A3D70A3D71;
	setp.gt.f64 	%p4, %fd1, 0d3FDCCCCCCCCCCCCD;
	and.pred  	%p5, %p3, %p4;
	cvt.f64.f32 	%fd2, %f7;
	setp.lt.f64 	%p6, %fd2, 0d3FE051EB851EB852;
	setp.gt.f64 	%p7, %fd2, 0d3FDFAE147AE147AE;
	and.pred  	%p8, %p6, %p7;
	and.pred  	%p10, %p5, %p8;
	not.pred 	%p11, %p10;
	@%p11 bra 	$L__BB0_2;
	cvta.to.global.u64 	%rd2, %rd1;
	mul.wide.s32 	%rd3, %r1, 4;
	add.s64 	%rd4, %rd2, %rd3;
	st.global.f32 	[%rd4], %f1;
$L__BB0_2:
	ret;

}
	// .globl	_Z11SetBoundaryiPfS_ii
.visible .entry _Z11SetBoundaryiPfS_ii(
	.param .u32 _Z11SetBoundaryiPfS_ii_param_0,
	.param .u64 .ptr .align 1 _Z11SetBoundaryiPfS_ii_param_1,
	.param .u64 .ptr .align 1 _Z11SetBoundaryiPfS_ii_param_2,
	.param .u32 _Z11SetBoundaryiPfS_ii_param_3,
	.param .u32 _Z11SetBoundaryiPfS_ii_param_4
)
{
	.reg .pred 	%p<23>;
	.reg .b32 	%r<42>;
	.reg .b32 	%f<43>;
	.reg .b64 	%rd<39>;

	ld.param.u32 	%r9, [_Z11SetBoundaryiPfS_ii_param_0];
	ld.param.u64 	%rd3, [_Z11SetBoundaryiPfS_ii_param_1];
	ld.param.u64 	%rd4, [_Z11SetBoundaryiPfS_ii_param_2];
	ld.param.u32 	%r10, [_Z11SetBoundaryiPfS_ii_param_3];
	ld.param.u32 	%r11, [_Z11SetBoundaryiPfS_ii_param_4];
	cvta.to.global.u64 	%rd1, %rd3;
	cvta.to.global.u64 	%rd5, %rd4;
	mov.u32 	%r12, %tid.x;
	mov.u32 	%r13, %ctaid.x;
	mov.u32 	%r14, %ntid.x;
	mad.lo.s32 	%r15, %r13, %r14, %r12;
	setp.lt.s32 	%p1, %r15, %r10;
	selp.b32 	%r1, %r15, 0, %p1;
	mov.u32 	%r16, %tid.y;
	mov.u32 	%r17, %ctaid.y;
	mov.u32 	%r18, %ntid.y;
	mad.lo.s32 	%r19, %r17, %r18, %r16;
	setp.lt.s32 	%p2, %r19, %r11;
	selp.b32 	%r2, %r19, 0, %p2;
	mul.lo.s32 	%r3, %r11, %r10;
	mov.u32 	%r20, %nctaid.x;
	mul.lo.s32 	%r4, %r20, %r14;
	mul.lo.s32 	%r5, %r4, %r2;
	add.s32 	%r6, %r5, %r1;
	shl.b32 	%r21, %r6, 2;
	mul.wide.s32 	%rd6, %r21, 4;
	add.s64 	%rd7, %rd5, %rd6;
	ld.global.f32 	%f14, [%rd7];
	setp.leu.f32 	%p3, %f14, 0f00000000;
	setp.ne.s32 	%p4, %r1, 0;
	mul.wide.s32 	%rd8, %r6, 4;
	add.s64 	%rd2, %rd1, %rd8;
	and.pred  	%p5, %p4, %p3;
	@%p5 bra 	$L__BB1_5;
	setp.ne.s32 	%p6, %r9, 1;
	@%p6 bra 	$L__BB1_3;
	mul.wide.s32 	%rd11, %r5, 4;
	add.s64 	%rd12, %rd1, %rd11;
	ld.global.f32 	%f16, [%rd12+4];
	neg.f32 	%f39, %f16;
	bra.uni 	$L__BB1_4;
$L__BB1_3:
	mul.wide.s32 	%rd9, %r5, 4;
	add.s64 	%rd10, %rd1, %rd9;
	ld.global.f32 	%f15, [%rd10+4];
	neg.f32 	%f39, %f15;
$L__BB1_4:
	st.global.f32 	[%rd2], %f39;
$L__BB1_5:
	setp.leu.f32 	%p7, %f14, 0f00000000;
	add.s32 	%r7, %r10, -1;
	setp.ne.s32 	%p8, %r1, %r7;
	and.pred  	%p9, %p8, %p7;
	@%p9 bra 	$L__BB1_10;
	setp.ne.s32 	%p10, %r9, 1;
	@%p10 bra 	$L__BB1_8;
	add.s32 	%r24, %r10, %r5;
	add.s32 	%r25, %r24, -2;
	mul.wide.s32 	%rd15, %r25, 4;
	add.s64 	%rd16, %rd1, %rd15;
	ld.global.f32 	%f18, [%rd16];
	neg.f32 	%f40, %f18;
	bra.uni 	$L__BB1_9;
$L__BB1_8:
	add.s32 	%r22, %r10, %r5;
	add.s32 	%r23, %r22, -2;
	mul.wide.s32 	%rd13, %r23, 4;
	add.s64 	%rd14, %rd1, %rd13;
	ld.global.f32 	%f17, [%rd14];
	neg.f32 	%f40, %f17;
$L__BB1_9:
	st.global.f32 	[%rd2], %f40;
$L__BB1_10:
	setp.leu.f32 	%p11, %f14, 0f00000000;
	setp.ne.s32 	%p12, %r2, 0;
	and.pred  	%p13, %p12, %p11;
	@%p13 bra 	$L__BB1_15;
	setp.ne.s32 	%p14, %r9, 2;
	@%p14 bra 	$L__BB1_13;
	add.s32 	%r27, %r1, %r4;
	mul.wide.s32 	%rd19, %r27, 4;
	add.s64 	%rd20, %rd1, %rd19;
	ld.global.f32 	%f20, [%rd20];
	neg.f32 	%f41, %f20;
	bra.uni 	$L__BB1_14;
$L__BB1_13:
	add.s32 	%r26, %r1, %r4;
	mul.wide.s32 	%rd17, %r26, 4;
	add.s64 	%rd18, %rd1, %rd17;
	ld.global.f32 	%f19, [%rd18];
	neg.f32 	%f41, %f19;
$L__BB1_14:
	st.global.f32 	[%rd2], %f41;
$L__BB1_15:
	setp.leu.f32 	%p15, %f14, 0f00000000;
	add.s32 	%r8, %r11, -1;
	setp.ne.s32 	%p16, %r2, %r8;
	and.pred  	%p17, %p16, %p15;
	@%p17 bra 	$L__BB1_20;
	setp.ne.s32 	%p18, %r9, 2;
	@%p18 bra 	$L__BB1_18;
	add.s32 	%r30, %r11, -2;
	mad.lo.s32 	%r31, %r4, %r30, %r1;
	mul.wide.s32 	%rd23, %r31, 4;
	add.s64 	%rd24, %rd1, %rd23;
	ld.global.f32 	%f22, [%rd24];
	neg.f32 	%f42, %f22;
	bra.uni 	$L__BB1_19;
$L__BB1_18:
	add.s32 	%r28, %r11, -2;
	mad.lo.s32 	%r29, %r4, %r28, %r1;
	mul.wide.s32 	%rd21, %r29, 4;
	add.s64 	%rd22, %rd1, %rd21;
	ld.global.f32 	%f21, [%rd22];
	neg.f32 	%f42, %f21;
$L__BB1_19:
	st.global.f32 	[%rd2], %f42;
$L__BB1_20:
	setp.ne.s32 	%p19, %r6, 0;
	@%p19 bra 	$L__BB1_22;
	ld.global.f32 	%f23, [%rd1+4];
	mul.wide.s32 	%rd25, %r4, 4;
	add.s64 	%rd26, %rd1, %rd25;
	ld.global.f32 	%f24, [%rd26];
	add.f32 	%f25, %f23, %f24;
	mul.f32 	%f26, %f25, 0f3F000000;
	st.global.f32 	[%rd1], %f26;
$L__BB1_22:
	sub.s32 	%r32, %r3, %r10;
	setp.ne.s32 	%p20, %r6, %r32;
	@%p20 bra 	$L__BB1_24;
	mul.lo.s32 	%r33, %r4, %r8;
	mul.wide.s32 	%rd27, %r33, 4;
	add.s64 	%rd28, %rd1, %rd27;
	ld.global.f32 	%f27, [%rd28+4];
	sub.s32 	%r34, %r33, %r4;
	mul.wide.s32 	%rd29, %r34, 4;
	add.s64 	%rd30, %rd1, %rd29;
	ld.global.f32 	%f28, [%rd30];
	add.f32 	%f29, %f27, %f28;
	mul.f32 	%f30, %f29, 0f3F000000;
	st.global.f32 	[%rd2], %f30;
$L__BB1_24:
	setp.ne.s32 	%p21, %r6, %r7;
	@%p21 bra 	$L__BB1_26;
	mul.wide.s32 	%rd31, %r10, 4;
	add.s64 	%rd32, %rd1, %rd31;
	ld.global.f32 	%f31, [%rd32+-8];
	add.s32 	%r35, %r6, %r4;
	mul.wide.s32 	%rd33, %r35, 4;
	add.s64 	%rd34, %rd1, %rd33;
	ld.global.f32 	%f32, [%rd34];
	add.f32 	%f33, %f31, %f32;
	mul.f32 	%f34, %f33, 0f3F000000;
	st.global.f32 	[%rd2], %f34;
$L__BB1_26:
	add.s32 	%r36, %r3, -1;
	setp.ne.s32 	%p22, %r6, %r36;
	@%p22 bra 	$L__BB1_28;
	mul.lo.s32 	%r37, %r4, %r8;
	add.s32 	%r38, %r10, %r37;
	add.s32 	%r39, %r38, -2;
	mul.wide.s32 	%rd35, %r39, 4;
	add.s64 	%rd36, %rd1, %rd35;
	ld.global.f32 	%f35, [%rd36];
	sub.s32 	%r40, %r37, %r4;
	add.s32 	%r41, %r40, %r7;
	mul.wide.s32 	%rd37, %r41, 4;
	add.s64 	%rd38, %rd1, %rd37;
	ld.global.f32 	%f36, [%rd38];
	add.f32 	%f37, %f35, %f36;
	mul.f32 	%f38, %f37, 0f3F000000;
	st.global.f32 	[%rd2], %f38;
$L__BB1_28:
	ret;

}
	// .globl	_Z6getSumPffii
.visible .entry _Z6getSumPffii(
	.param .u64 .ptr .align 1 _Z6getSumPffii_param_0,
	.param .f32 _Z6getSumPffii_param_1,
	.param .u32 _Z6getSumPffii_param_2,
	.param .u32 _Z6getSumPffii_param_3
)
{


	ret;

}
	// .globl	_Z10ClearArrayPffii
.visible .entry _Z10ClearArrayPffii(
	.param .u64 .ptr .align 1 _Z10ClearArrayPffii_param_0,
	.param .f32 _Z10ClearArrayPffii_param_1,
	.param .u32 _Z10ClearArrayPffii_param_2,
	.param .u32 _Z10ClearArrayPffii_param_3
)
{
	.reg .pred 	%p<3>;
	.reg .b32 	%r<16>;
	.reg .b32 	%f<2>;
	.reg .b64 	%rd<5>;

	ld.param.u64 	%rd1, [_Z10ClearArrayPffii_param_0];
	ld.param.f32 	%f1, [_Z10ClearArrayPffii_param_1];
	ld.param.u32 	%r1, [_Z10ClearArrayPffii_param_2];
	ld.param.u32 	%r2, [_Z10ClearArrayPffii_param_3];
	cvta.to.global.u64 	%rd2, %rd1;
	mov.u32 	%r3, %tid.x;
	mov.u32 	%r4, %ctaid.x;
	mov.u32 	%r5, %ntid.x;
	mad.lo.s32 	%r6, %r4, %r5, %r3;
	setp.lt.s32 	%p1, %r6, %r1;
	selp.b32 	%r7, %r6, 0, %p1;
	mov.u32 	%r8, %tid.y;
	mov.u32 	%r9, %ctaid.y;
	mov.u32 	%r10, %ntid.y;
	mad.lo.s32 	%r11, %r9, %r10, %r8;
	setp.lt.s32 	%p2, %r11, %r2;
	selp.b32 	%r12, %r11, 0, %p2;
	mov.u32 	%r13, %nctaid.x;
	mul.lo.s32 	%r14, %r13, %r5;
	mad.lo.s32 	%r15, %r14, %r12, %r7;
	mul.wide.s32 	%rd3, %r15, 4;
	add.s64 	%rd4, %rd2, %rd3;
	st.global.f32 	[%rd4], %f1;
	ret;

}
	// .globl	_Z10ClearArrayPifii
.visible .entry _Z10ClearArrayPifii(
	.param .u64 .ptr .align 1 _Z10ClearArrayPifii_param_0,
	.param .f32 _Z10ClearArrayPifii_param_1,
	.param .u32 _Z10ClearArrayPifii_param_2,
	.param .u32 _Z10ClearArrayPifii_param_3
)
{
	.reg .pred 	%p<3>;
	.reg .b32 	%r<17>;
	.reg .b32 	%f<2>;
	.reg .b64 	%rd<5>;

	ld.param.u64 	%rd1, [_Z10ClearArrayPifii_param_0];
	ld.param.f32 	%f1, [_Z10ClearArrayPifii_param_1];
	ld.param.u32 	%r1, [_Z10ClearArrayPifii_param_2];
	ld.param.u32 	%r2, [_Z10ClearArrayPifii_param_3];
	cvta.to.global.u64 	%rd2, %rd1;
	mov.u32 	%r3, %tid.x;
	mov.u32 	%r4, %ctaid.x;
	mov.u32 	%r5, %ntid.x;
	mad.lo.s32 	%r6, %r4, %r5, %r3;
	setp.lt.s32 	%p1, %r6, %r1;
	selp.b32 	%r7, %r6, 0, %p1;
	mov.u32 	%r8, %tid.y;
	mov.u32 	%r9, %ctaid.y;
	mov.u32 	%r10, %ntid.y;
	mad.lo.s32 	%r11, %r9, %r10, %r8;
	setp.lt.s32 	%p2, %r11, %r2;
	selp.b32 	%r12, %r11, 0, %p2;
	mov.u32 	%r13, %nctaid.x;
	mul.lo.s32 	%r14, %r13, %r5;
	mad.lo.s32 	%r15, %r14, %r12, %r7;
	cvt.rzi.s32.f32 	%r16, %f1;
	mul.wide.s32 	%rd3, %r15, 4;
	add.s64 	%rd4, %rd2, %rd3;
	st.global.u32 	[%rd4], %r16;
	ret;

}
	// .globl	_Z8MapArrayPffii
.visible .entry _Z8MapArrayPffii(
	.param .u64 .ptr .align 1 _Z8MapArrayPffii_param_0,
	.param .f32 _Z8MapArrayPffii_param_1,
	.param .u32 _Z8MapArrayPffii_param_2,
	.param .u32 _Z8MapArrayPffii_param_3
)
{
	.reg .pred 	%p<3>;
	.reg .b32 	%r<16>;
	.reg .b32 	%f<4>;
	.reg .b64 	%rd<5>;

	ld.param.u64 	%rd1, [_Z8MapArrayPffii_param_0];
	ld.param.f32 	%f1, [_Z8MapArrayPffii_param_1];
	ld.param.u32 	%r1, [_Z8MapArrayPffii_param_2];
	ld.param.u32 	%r2, [_Z8MapArrayPffii_param_3];
	cvta.to.global.u64 	%rd2, %rd1;
	mov.u32 	%r3, %tid.x;
	mov.u32 	%r4, %ctaid.x;
	mov.u32 	%r5, %ntid.x;
	mad.lo.s32 	%r6, %r4, %r5, %r3;
	setp.lt.s32 	%p1, %r6, %r1;
	selp.b32 	%r7, %r6, 0, %p1;
	mov.u32 	%r8, %tid.y;
	mov.u32 	%r9, %ctaid.y;
	mov.u32 	%r10, %ntid.y;
	mad.lo.s32 	%r11, %r9, %r10, %r8;
	setp.lt.s32 	%p2, %r11, %r2;
	selp.b32 	%r12, %r11, 0, %p2;
	mov.u32 	%r13, %nctaid.x;
	mul.lo.s32 	%r14, %r13, %r5;
	mad.lo.s32 	%r15, %r14, %r12, %r7;
	cvt.rn.f32.s32 	%f2, %r7;
	mul.f32 	%f3, %f1, %f2;
	mul.wide.s32 	%rd3, %r15, 4;
	add.s64 	%rd4, %rd2, %rd3;
	st.global.f32 	[%rd4], %f3;
	ret;

}
	// .globl	_Z9AddFromUIPfffiiii
.visible .entry _Z9AddFromUIPfffiiii(
	.param .u64 .ptr .align 1 _Z9AddFromUIPfffiiii_param_0,
	.param .f32 _Z9AddFromUIPfffiiii_param_1,
	.param .f32 _Z9AddFromUIPfffiiii_param_2,
	.param .u32 _Z9AddFromUIPfffiiii_param_3,
	.param .u32 _Z9AddFromUIPfffiiii_param_4,
	.param .u32 _Z9AddFromUIPfffiiii_param_5,
	.param .u32 _Z9AddFromUIPfffiiii_param_6
)
{
	.reg .pred 	%p<12>;
	.reg .b32 	%r<22>;
	.reg .b32 	%f<5>;
	.reg .b64 	%rd<5>;

	ld.param.u64 	%rd1, [_Z9AddFromUIPfffiiii_param_0];
	ld.param.f32 	%f1, [_Z9AddFromUIPfffiiii_param_1];
	ld.param.f32 	%f2, [_Z9AddFromUIPfffiiii_param_2];
	ld.param.u32 	%r2, [_Z9AddFromUIPfffiiii_param_3];
	ld.param.u32 	%r3, [_Z9AddFromUIPfffiiii_param_4];
	ld.param.u32 	%r4, [_Z9AddFromUIPfffiiii_param_5];
	ld.param.u32 	%r5, [_Z9AddFromUIPfffiiii_param_6];
	mov.u32 	%r6, %tid.x;
	mov.u32 	%r7, %ctaid.x;
	mov.u32 	%r8, %ntid.x;
	mad.lo.s32 	%r9, %r7, %r8, %r6;
	setp.lt.s32 	%p1, %r9, %r4;
	selp.b32 	%r10, %r9, 0, %p1;
	mov.u32 	%r11, %tid.y;
	mov.u32 	%r12, %ctaid.y;
	mov.u32 	%r13, %ntid.y;
	mad.lo.s32 	%r14, %r12, %r13, %r11;
	setp.lt.s32 	%p2, %r14, %r5;
	selp.b32 	%r15, %r14, 0, %p2;
	mov.u32 	%r16, %nctaid.x;
	mul.lo.s32 	%r17, %r16, %r8;
	mad.lo.s32 	%r1, %r17, %r15, %r10;
	add.s32 	%r18, %r2, -5;
	setp.gt.s32 	%p3, %r10, %r18;
	add.s32 	%r19, %r2, 5;
	setp.lt.s32 	%p4, %r10, %r19;
	and.pred  	%p5, %p3, %p4;
	add.s32 	%r20, %r3, -5;
	setp.gt.s32 	%p6, %r15, %r20;
	add.s32 	%r21, %r3, 5;
	setp.lt.s32 	%p7, %r15, %r21;
	and.pred  	%p8, %p6, %p7;
	and.pred  	%p10, %p5, %p8;
	not.pred 	%p11, %p10;
	@%p11 bra 	$L__BB6_2;
	cvta.to.global.u64 	%rd2, %rd1;
	mul.wide.s32 	%rd3, %r1, 4;
	add.s64 	%rd4, %rd2, %rd3;
	ld.global.f32 	%f3, [%rd4];
	fma.rn.f32 	%f4, %f1, %f2, %f3;
	st.global.f32 	[%rd4], %f4;
$L__BB6_2:
	ret;

}
	// .globl	_Z9AddFromUIPfS_ifii
.visible .entry _Z9AddFromUIPfS_ifii(
	.param .u64 .ptr .align 1 _Z9AddFromUIPfS_ifii_param_0,
	.param .u64 .ptr .align 1 _Z9AddFromUIPfS_ifii_param_1,
	.param .u32 _Z9AddFromUIPfS_ifii_param_2,
	.param .f32 _Z9AddFromUIPfS_ifii_param_3,
	.param .u32 _Z9AddFromUIPfS_ifii_param_4,
	.param .u32 _Z9AddFromUIPfS_ifii_param_5
)
{
	.reg .pred 	%p<3>;
	.reg .b32 	%r<19>;
	.reg .b32 	%f<5>;
	.reg .b64 	%rd<9>;

	ld.param.u64 	%rd1, [_Z9AddFromUIPfS_ifii_param_0];
	ld.param.u64 	%rd2, [_Z9AddFromUIPfS_ifii_param_1];
	ld.param.u32 	%r1, [_Z9AddFromUIPfS_ifii_param_2];
	ld.param.f32 	%f1, [_Z9AddFromUIPfS_ifii_param_3];
	ld.param.u32 	%r2, [_Z9AddFromUIPfS_ifii_param_4];
	ld.param.u32 	%r3, [_Z9AddFromUIPfS_ifii_param_5];
	cvta.to.global.u64 	%rd3, %rd1;
	cvta.to.global.u64 	%rd4, %rd2;
	mov.u32 	%r4, %tid.x;
	mov.u32 	%r5, %ctaid.x;
	mov.u32 	%r6, %ntid.x;
	mad.lo.s32 	%r7, %r5, %r6, %r4;
	setp.lt.s32 	%p1, %r7, %r2;
	selp.b32 	%r8, %r7, 0, %p1;
	mov.u32 	%r9, %tid.y;
	mov.u32 	%r10, %ctaid.y;
	mov.u32 	%r11, %ntid.y;
	mad.lo.s32 	%r12, %r10, %r11, %r9;
	setp.lt.s32 	%p2, %r12, %r3;
	selp.b32 	%r13, %r12, 0, %p2;
	mov.u32 	%r14, %nctaid.x;
	mul.lo.s32 	%r15, %r14, %r6;
	mad.lo.s32 	%r16, %r15, %r13, %r8;
	shl.b32 	%r17, %r16, 2;
	add.s32 	%r18, %r17, %r1;
	mul.wide.s32 	%rd5, %r18, 4;
	add.s64 	%rd6, %rd4, %rd5;
	ld.global.f32 	%f2, [%rd6];
	mul.wide.s32 	%rd7, %r16, 4;
	add.s64 	%rd8, %rd3, %rd7;
	ld.global.f32 	%f3, [%rd8];
	fma.rn.f32 	%f4, %f1, %f2, %f3;
	st.global.f32 	[%rd8], %f4;
	ret;

}
	// .globl	_Z19AddObstacleVelocityPfS_S_fii
.visible .entry _Z19AddObstacleVelocityPfS_S_fii(
	.param .u64 .ptr .align 1 _Z19AddObstacleVelocityPfS_S_fii_param_0,
	.param .u64 .ptr .align 1 _Z19AddObstacleVelocityPfS_S_fii_param_1,
	.param .u64 .ptr .align 1 _Z19AddObstacleVelocityPfS_S_fii_param_2,
	.param .f32 _Z19AddObstacleVelocityPfS_S_fii_param_3,
	.param .u32 _Z19AddObstacleVelocityPfS_S_fii_param_4,
	.param .u32 _Z19AddObstacleVelocityPfS_S_fii_param_5
)
{
	.reg .pred 	%p<3>;
	.reg .b32 	%r<17>;
	.reg .b32 	%f<8>;
	.reg .b64 	%rd<12>;

	ld.param.u64 	%rd1, [_Z19AddObstacleVelocityPfS_S_fii_param_0];
	ld.param.u64 	%rd2, [_Z19AddObstacleVelocityPfS_S_fii_param_1];
	ld.param.u64 	%rd3, [_Z19AddObstacleVelocityPfS_S_fii_param_2];
	ld.param.f32 	%f1, [_Z19AddObstacleVelocityPfS_S_fii_param_3];
	ld.param.u32 	%r1, [_Z19AddObstacleVelocityPfS_S_fii_param_4];
	ld.param.u32 	%r2, [_Z19AddObstacleVelocityPfS_S_fii_param_5];
	cvta.to.global.u64 	%rd4, %rd2;
	cvta.to.global.u64 	%rd5, %rd1;
	cvta.to.global.u64 	%rd6, %rd3;
	mov.u32 	%r3, %tid.x;
	mov.u32 	%r4, %ctaid.x;
	mov.u32 	%r5, %ntid.x;
	mad.lo.s32 	%r6, %r4, %r5, %r3;
	setp.lt.s32 	%p1, %r6, %r1;
	selp.b32 	%r7, %r6, 0, %p1;
	mov.u32 	%r8, %tid.y;
	mov.u32 	%r9, %ctaid.y;
	mov.u32 	%r10, %ntid.y;
	mad.lo.s32 	%r11, %r9, %r10, %r8;
	setp.lt.s32 	%p2, %r11, %r2;
	selp.b32 	%r12, %r11, 0, %p2;
	mov.u32 	%r13, %nctaid.x;
	mul.lo.s32 	%r14, %r13, %r5;
	mad.lo.s32 	%r15, %r14, %r12, %r7;
	shl.b32 	%r16, %r15, 2;
	mul.wide.s32 	%rd7, %r16, 4;
	add.s64 	%rd8, %rd6, %rd7;
	ld.global.f32 	%f2, [%rd8+8];
	mul.wide.s32 	%rd9, %r15, 4;
	add.s64 	%rd10, %rd5, %rd9;
	ld.global.f32 	%f3, [%rd10];
	fma.rn.f32 	%f4, %f1, %f2, %f3;
	st.global.f32 	[%rd10], %f4;
	ld.global.f32 	%f5, [%rd8+4];
	add.s64 	%rd11, %rd4, %rd9;
	ld.global.f32 	%f6, [%rd11];
	fma.rn.f32 	%f7, %f1, %f5, %f6;
	st.global.f32 	[%rd11], %f7;
	ret;

}
	// .globl	_Z9SetFromUIPfS_S_ii
.visible .entry _Z9SetFromUIPfS_S_ii(
	.param .u64 .ptr .align 1 _Z9SetFromUIPfS_S_ii_param_0,
	.param .u64 .ptr .align 1 _Z9SetFromUIPfS_S_ii_param_1,
	.param .u64 .ptr .align 1 _Z9SetFromUIPfS_S_ii_param_2,
	.param .u32 _Z9SetFromUIPfS_S_ii_param_3,
	.param .u32 _Z9SetFromUIPfS_S_ii_param_4
)
{
	.reg .pred 	%p<5>;
	.reg .b32 	%r<17>;
	.reg .b32 	%f<3>;
	.reg .b64 	%rd<13>;

	ld.param.u64 	%rd1, [_Z9SetFromUIPfS_S_ii_param_0];
	ld.param.u64 	%rd2, [_Z9SetFromUIPfS_S_ii_param_1];
	ld.param.u64 	%rd3, [_Z9SetFromUIPfS_S_ii_param_2];
	ld.param.u32 	%r2, [_Z9SetFromUIPfS_S_ii_param_3];
	ld.param.u32 	%r3, [_Z9SetFromUIPfS_S_ii_param_4];
	cvta.to.global.u64 	%rd4, %rd3;
	mov.u32 	%r4, %tid.x;
	mov.u32 	%r5, %ctaid.x;
	mov.u32 	%r6, %ntid.x;
	mad.lo.s32 	%r7, %r5, %r6, %r4;
	setp.lt.s32 	%p1, %r7, %r2;
	selp.b32 	%r8, %r7, 0, %p1;
	mov.u32 	%r9, %tid.y;
	mov.u32 	%r10, %ctaid.y;
	mov.u32 	%r11, %ntid.y;
	mad.lo.s32 	%r12, %r10, %r11, %r9;
	setp.lt.s32 	%p2, %r12, %r3;
	selp.b32 	%r13, %r12, 0, %p2;
	mov.u32 	%r14, %nctaid.x;
	mul.lo.s32 	%r15, %r14, %r6;
	mad.lo.s32 	%r1, %r15, %r13, %r8;
	shl.b32 	%r16, %r1, 2;
	mul.wide.s32 	%rd5, %r16, 4;
	add.s64 	%rd6, %rd4, %rd5;
	ld.global.f32 	%f1, [%rd6+8];
	ld.global.f32 	%f2, [%rd6+4];
	setp.leu.f32 	%p3, %f1, 0f00000000;
	@%p3 bra 	$L__BB9_2;
	cvta.to.global.u64 	%rd7, %rd1;
	mul.wide.s32 	%rd8, %r1, 4;
	add.s64 	%rd9, %rd7, %rd8;
	st.global.f32 	[%rd9], %f1;
$L__BB9_2:
	setp.leu.f32 	%p4, %f2, 0f00000000;
	@%p4 bra 	$L__BB9_4;
	cvta.to.global.u64 	%rd10, %rd2;
	mul.wide.s32 	%rd11, %r1, 4;
	add.s64 	%rd12, %rd10, %rd11;
	st.global.f32 	[%rd12], %f2;
$L__BB9_4:
	ret;

}
	// .globl	_Z10MakeSourcePiPfii
.visible .entry _Z10MakeSourcePiPfii(
	.param .u64 .ptr .align 1 _Z10MakeSourcePiPfii_param_0,
	.param .u64 .ptr .align 1 _Z10MakeSourcePiPfii_param_1,
	.param .u32 _Z10MakeSourcePiPfii_param_2,
	.param .u32 _Z10MakeSourcePiPfii_param_3
)
{
	.reg .pred 	%p<3>;
	.reg .b32 	%r<17>;
	.reg .b32 	%f<3>;
	.reg .b64 	%rd<8>;

	ld.param.u64 	%rd1, [_Z10MakeSourcePiPfii_param_0];
	ld.param.u64 	%rd2, [_Z10MakeSourcePiPfii_param_1];
	ld.param.u32 	%r1, [_Z10MakeSourcePiPfii_param_2];
	ld.param.u32 	%r2, [_Z10MakeSourcePiPfii_param_3];
	cvta.to.global.u64 	%rd3, %rd2;
	cvta.to.global.u64 	%rd4, %rd1;
	mov.u32 	%r3, %tid.x;
	mov.u32 	%r4, %ctaid.x;
	mov.u32 	%r5, %ntid.x;
	mad.lo.s32 	%r6, %r4, %r5, %r3;
	setp.lt.s32 	%p1, %r6, %r1;
	selp.b32 	%r7, %r6, 0, %p1;
	mov.u32 	%r8, %tid.y;
	mov.u32 	%r9, %ctaid.y;
	mov.u32 	%r10, %ntid.y;
	mad.lo.s32 	%r11, %r9, %r10, %r8;
	setp.lt.s32 	%p2, %r11, %r2;
	selp.b32 	%r12, %r11, 0, %p2;
	mov.u32 	%r13, %nctaid.x;
	mul.lo.s32 	%r14, %r13, %r5;
	mad.lo.s32 	%r15, %r14, %r12, %r7;
	mul.wide.s32 	%rd5, %r15, 4;
	add.s64 	%rd6, %rd4, %rd5;
	ld.global.u8 	%r16, [%rd6+2];
	cvt.rn.f32.u32 	%f1, %r16;
	div.rn.f32 	%f2, %f1, 0f437F0000;
	add.s64 	%rd7, %rd3, %rd5;
	st.global.f32 	[%rd7], %f2;
	ret;

}
	// .globl	_Z10MakeSourcePiS_ii
.visible .entry _Z10MakeSourcePiS_ii(
	.param .u64 .ptr .align 1 _Z10MakeSourcePiS_ii_param_0,
	.param .u64 .ptr .align 1 _Z10MakeSourcePiS_ii_param_1,
	.param .u32 _Z10MakeSourcePiS_ii_param_2,
	.param .u32 _Z10MakeSourcePiS_ii_param_3
)
{
	.reg .pred 	%p<3>;
	.reg .b32 	%r<18>;
	.reg .b64 	%rd<8>;

	ld.param.u64 	%rd1, [_Z10MakeSourcePiS_ii_param_0];
	ld.param.u64 	%rd2, [_Z10MakeSourcePiS_ii_param_1];
	ld.param.u32 	%r1, [_Z10MakeSourcePiS_ii_param_2];
	ld.param.u32 	%r2, [_Z10MakeSourcePiS_ii_param_3];
	cvta.to.global.u64 	%rd3, %rd2;
	cvta.to.global.u64 	%rd4, %rd1;
	mov.u32 	%r3, %tid.x;
	mov.u32 	%r4, %ctaid.x;
	mov.u32 	%r5, %ntid.x;
	mad.lo.s32 	%r6, %r4, %r5, %r3;
	setp.lt.s32 	%p1, %r6, %r1;
	selp.b32 	%r7, %r6, 0, %p1;
	mov.u32 	%r8, %tid.y;
	mov.u32 	%r9, %ctaid.y;
	mov.u32 	%r10, %ntid.y;
	mad.lo.s32 	%r11, %r9, %r10, %r8;
	setp.lt.s32 	%p2, %r11, %r2;
	selp.b32 	%r12, %r11, 0, %p2;
	mov.u32 	%r13, %nctaid.x;
	mul.lo.s32 	%r14, %r13, %r5;
	mad.lo.s32 	%r15, %r14, %r12, %r7;
	mul.wide.s32 	%rd5, %r15, 4;
	add.s64 	%rd6, %rd4, %rd5;
	ld.global.u32 	%r16, [%rd6];
	and.b32  	%r17, %r16, 1;
	add.s64 	%rd7, %rd3, %rd5;
	st.global.u32 	[%rd7], %r17;
	ret;

}
	// .globl	_Z9AddSourcePfS_fii
.visible .entry _Z9AddSourcePfS_fii(
	.param .u64 .ptr .align 1 _Z9AddSourcePfS_fii_param_0,
	.param .u64 .ptr .align 1 _Z9AddSourcePfS_fii_param_1,
	.param .f32 _Z9AddSourcePfS_fii_param_2,
	.param .u32 _Z9AddSourcePfS_fii_param_3,
	.param .u32 _Z9AddSourcePfS_fii_param_4
)
{
	.reg .pred 	%p<3>;
	.reg .b32 	%r<16>;
	.reg .b32 	%f<5>;
	.reg .b64 	%rd<8>;

	ld.param.u64 	%rd1, [_Z9AddSourcePfS_fii_param_0];
	ld.param.u64 	%rd2, [_Z9AddSourcePfS_fii_param_1];
	ld.param.f32 	%f1, [_Z9AddSourcePfS_fii_param_2];
	ld.param.u32 	%r1, [_Z9AddSourcePfS_fii_param_3];
	ld.param.u32 	%r2, [_Z9AddSourcePfS_fii_param_4];
	cvta.to.global.u64 	%rd3, %rd1;
	cvta.to.global.u64 	%rd4, %rd2;
	mov.u32 	%r3, %tid.x;
	mov.u32 	%r4, %ctaid.x;
	mov.u32 	%r5, %ntid.x;
	mad.lo.s32 	%r6, %r4, %r5, %r3;
	setp.lt.s32 	%p1, %r6, %r1;
	selp.b32 	%r7, %r6, 0, %p1;
	mov.u32 	%r8, %tid.y;
	mov.u32 	%r9, %ctaid.y;
	mov.u32 	%r10, %ntid.y;
	mad.lo.s32 	%r11, %r9, %r10, %r8;
	setp.lt.s32 	%p2, %r11, %r2;
	selp.b32 	%r12, %r11, 0, %p2;
	mov.u32 	%r13, %nctaid.x;
	mul.lo.s32 	%r14, %r13, %r5;
	mad.lo.s32 	%r15, %r14, %r12, %r7;
	mul.wide.s32 	%rd5, %r15, 4;
	add.s64 	%rd6, %rd4, %rd5;
	ld.global.f32 	%f2, [%rd6];
	add.s64 	%rd7, %rd3, %rd5;
	ld.global.f32 	%f3, [%rd7];
	fma.rn.f32 	%f4, %f1, %f2, %f3;
	st.global.f32 	[%rd7], %f4;
	ret;

}
	// .globl	_Z9MakeColorPfPiii
.visible .entry _Z9MakeColorPfPiii(
	.param .u64 .ptr .align 1 _Z9MakeColorPfPiii_param_0,
	.param .u64 .ptr .align 1 _Z9MakeColorPfPiii_param_1,
	.param .u32 _Z9MakeColorPfPiii_param_2,
	.param .u32 _Z9MakeColorPfPiii_param_3
)
{
	.reg .pred 	%p<3>;
	.reg .b32 	%r<24>;
	.reg .b32 	%f<3>;
	.reg .b64 	%rd<8>;

	ld.param.u64 	%rd1, [_Z9MakeColorPfPiii_param_0];
	ld.param.u64 	%rd2, [_Z9MakeColorPfPiii_param_1];
	ld.param.u32 	%r1, [_Z9MakeColorPfPiii_param_2];
	ld.param.u32 	%r2, [_Z9MakeColorPfPiii_param_3];
	cvta.to.global.u64 	%rd3, %rd2;
	cvta.to.global.u64 	%rd4, %rd1;
	mov.u32 	%r3, %tid.x;
	mov.u32 	%r4, %ctaid.x;
	mov.u32 	%r5, %ntid.x;
	mad.lo.s32 	%r6, %r4, %r5, %r3;
	setp.lt.s32 	%p1, %r6, %r1;
	selp.b32 	%r7, %r6, 0, %p1;
	mov.u32 	%r8, %tid.y;
	mov.u32 	%r9, %ctaid.y;
	mov.u32 	%r10, %ntid.y;
	mad.lo.s32 	%r11, %r9, %r10, %r8;
	setp.lt.s32 	%p2, %r11, %r2;
	selp.b32 	%r12, %r11, 0, %p2;
	mov.u32 	%r13, %nctaid.x;
	mul.lo.s32 	%r14, %r13, %r5;
	mad.lo.s32 	%r15, %r14, %r12, %r7;
	mul.wide.s32 	%rd5, %r15, 4;
	add.s64 	%rd6, %rd4, %rd5;
	ld.global.f32 	%f1, [%rd6];
	mul.f32 	%f2, %f1, 0f437F0000;
	cvt.rzi.s32.f32 	%r16, %f2;
	max.s32 	%r17, %r16, 0;
	min.s32 	%r18, %r17, 255;
	shl.b32 	%r19, %r18, 16;
	shl.b32 	%r20, %r18, 8;
	or.b32  	%r21, %r19, %r20;
	or.b32  	%r22, %r21, %r18;
	or.b32  	%r23, %r22, -16777216;
	add.s64 	%rd7, %rd3, %rd5;
	st.global.u32 	[%rd7], %r23;
	ret;

}
	// .globl	_Z9MakeColorPfS_S_S_S_ii
.visible .entry _Z9MakeColorPfS_S_S_S_ii(
	.param .u64 .ptr .align 1 _Z9MakeColorPfS_S_S_S_ii_param_0,
	.param .u64 .ptr .align 1 _Z9MakeColorPfS_S_S_S_ii_param_1,
	.param .u64 .ptr .align 1 _Z9MakeColorPfS_S_S_S_ii_param_2,
	.param .u64 .ptr .align 1 _Z9MakeColorPfS_S_S_S_ii_param_3,
	.param .u64 .ptr .align 1 _Z9MakeColorPfS_S_S_S_ii_param_4,
	.param .u32 _Z9MakeColorPfS_S_S_S_ii_param_5,
	.param .u32 _Z9MakeColorPfS_S_S_S_ii_param_6
)
{
	.reg .pred 	%p<3>;
	.reg .b32 	%r<17>;
	.reg .b32 	%f<5>;
	.reg .b64 	%rd<18>;

	ld.param.u64 	%rd1, [_Z9MakeColorPfS_S_S_S_ii_param_0];
	ld.param.u64 	%rd2, [_Z9MakeColorPfS_S_S_S_ii_param_1];
	ld.param.u64 	%rd3, [_Z9MakeColorPfS_S_S_S_ii_param_2];
	ld.param.u64 	%rd4, [_Z9MakeColorPfS_S_S_S_ii_param_3];
	ld.param.u64 	%rd5, [_Z9MakeColorPfS_S_S_S_ii_param_4];
	ld.param.u32 	%r1, [_Z9MakeColorPfS_S_S_S_ii_param_5];
	ld.param.u32 	%r2, [_Z9MakeColorPfS_S_S_S_ii_param_6];
	cvta.to.global.u64 	%rd6, %rd5;
	cvta.to.global.u64 	%rd7, %rd4;
	cvta.to.global.u64 	%rd8, %rd3;
	cvta.to.global.u64 	%rd9, %rd2;
	cvta.to.global.u64 	%rd10, %rd1;
	mov.u32 	%r3, %tid.x;
	mov.u32 	%r4, %ctaid.x;
	mov.u32 	%r5, %ntid.x;
	mad.lo.s32 	%r6, %r4, %r5, %r3;
	setp.lt.s32 	%p1, %r6, %r1;
	selp.b32 	%r7, %r6, 0, %p1;
	mov.u32 	%r8, %tid.y;
	mov.u32 	%r9, %ctaid.y;
	mov.u32 	%r10, %ntid.y;
	mad.lo.s32 	%r11, %r9, %r10, %r8;
	setp.lt.s32 	%p2, %r11, %r2;
	selp.b32 	%r12, %r11, 0, %p2;
	mov.u32 	%r13, %nctaid.x;
	mul.lo.s32 	%r14, %r13, %r5;
	mad.lo.s32 	%r15, %r14, %r12, %r7;
	mul.wide.s32 	%rd11, %r15, 4;
	add.s64 	%rd12, %rd10, %rd11;
	ld.global.f32 	%f1, [%rd12];
	add.s64 	%rd13, %rd9, %rd11;
	ld.global.f32 	%f2, [%rd13];
	add.s64 	%rd14, %rd8, %rd11;
	ld.global.f32 	%f3, [%rd14];
	add.s64 	%rd15, %rd7, %rd11;
	ld.global.f32 	%f4, [%rd15];
	shl.b32 	%r16, %r15, 2;
	mul.wide.s32 	%rd16, %r16, 4;
	add.s64 	%rd17, %rd6, %rd16;
	st.global.f32 	[%rd17], %f3;
	st.global.f32 	[%rd17+4], %f2;
	st.global.f32 	[%rd17+8], %f1;
	st.global.f32 	[%rd17+12], %f4;
	ret;

}
	// .globl	_Z6AdvectPfS_S_S_S_S_S_ffii
.visible .entry _Z6AdvectPfS_S_S_S_S_S_ffii(
	.param .u64 .ptr .align 1 _Z6AdvectPfS_S_S_S_S_S_ffii_param_0,
	.param .u64 .ptr .align 1 _Z6AdvectPfS_S_S_S_S_S_ffii_param_1,
	.param .u64 .ptr .align 1 _Z6AdvectPfS_S_S_S_S_S_ffii_param_2,
	.param .u64 .ptr .align 1 _Z6AdvectPfS_S_S_S_S_S_ffii_param_3,
	.param .u64 .ptr .align 1 _Z6AdvectPfS_S_S_S_S_S_ffii_param_4,
	.param .u64 .ptr .align 1 _Z6AdvectPfS_S_S_S_S_S_ffii_param_5,
	.param .u64 .ptr .align 1 _Z6AdvectPfS_S_S_S_S_S_ffii_param_6,
	.param .f32 _Z6AdvectPfS_S_S_S_S_S_ffii_param_7,
	.param .f32 _Z6AdvectPfS_S_S_S_S_S_ffii_param_8,
	.param .u32 _Z6AdvectPfS_S_S_S_S_S_ffii_param_9,
	.param .u32 _Z6AdvectPfS_S_S_S_S_S_ffii_param_10
)
{
	.reg .pred 	%p<13>;
	.reg .b32 	%r<27>;
	.reg .b32 	%f<47>;
	.reg .b64 	%rd<31>;
	.reg .b64 	%fd<5>;

	ld.param.u64 	%rd3, [_Z6AdvectPfS_S_S_S_S_S_ffii_param_0];
	ld.param.u64 	%rd4, [_Z6AdvectPfS_S_S_S_S_S_ffii_param_1];
	ld.param.u64 	%rd5, [_Z6AdvectPfS_S_S_S_S_S_ffii_param_2];
	ld.param.u64 	%rd6, [_Z6AdvectPfS_S_S_S_S_S_ffii_param_3];
	ld.param.u64 	%rd7, [_Z6AdvectPfS_S_S_S_S_S_ffii_param_4];
	ld.param.u64 	%rd8, [_Z6AdvectPfS_S_S_S_S_S_ffii_param_5];
	ld.param.u64 	%rd9, [_Z6AdvectPfS_S_S_S_S_S_ffii_param_6];
	ld.param.f32 	%f1, [_Z6AdvectPfS_S_S_S_S_S_ffii_param_7];
	ld.param.f32 	%f2, [_Z6AdvectPfS_S_S_S_S_S_ffii_param_8];
	ld.param.u32 	%r7, [_Z6AdvectPfS_S_S_S_S_S_ffii_param_9];
	ld.param.u32 	%r8, [_Z6AdvectPfS_S_S_S_S_S_ffii_param_10];
	cvta.to.global.u64 	%rd1, %rd9;
	cvta.to.global.u64 	%rd2, %rd8;
	mov.u32 	%r10, %tid.x;
	mov.u32 	%r11, %ctaid.x;
	mov.u32 	%r12, %ntid.x;
	mad.lo.s32 	%r13, %r11, %r12, %r10;
	setp.lt.s32 	%p1, %r13, %r7;
	selp.b32 	%r14, %r13, 0, %p1;
	mov.u32 	%r15, %tid.y;
	mov.u32 	%r16, %ctaid.y;
	mov.u32 	%r17, %ntid.y;
	mad.lo.s32 	%r18, %r16, %r17, %r15;
	setp.lt.s32 	%p2, %r18, %r8;
	selp.b32 	%r19, %r18, 0, %p2;
	mov.u32 	%r20, %nctaid.x;
	mul.lo.s32 	%r3, %r20, %r12;
	mad.lo.s32 	%r4, %r3, %r19, %r14;
	setp.lt.s32 	%p3, %r14, 2;
	add.s32 	%r5, %r7, -2;
	setp.ge.s32 	%p4, %r14, %r5;
	or.pred  	%p5, %p3, %p4;
	setp.lt.u32 	%p6, %r19, 2;
	or.pred  	%p7, %p5, %p6;
	add.s32 	%r21, %r8, -2;
	setp.ge.s32 	%p8, %r19, %r21;
	or.pred  	%p9, %p7, %p8;
	@%p9 bra 	$L__BB15_3;
	cvta.to.global.u64 	%rd10, %rd7;
	shl.b32 	%r22, %r4, 2;
	mul.wide.s32 	%rd11, %r22, 4;
	add.s64 	%rd12, %rd10, %rd11;
	ld.global.f32 	%f3, [%rd12];
	setp.geu.f32 	%p10, %f3, 0f3F800000;
	@%p10 bra 	$L__BB15_3;
	cvt.rn.f32.s32 	%f4, %r5;
	mul.f32 	%f5, %f1, %f4;
	cvt.rn.f32.u32 	%f6, %r14;
	cvta.to.global.u64 	%rd13, %rd3;
	mul.wide.s32 	%rd14, %r4, 4;
	add.s64 	%rd15, %rd13, %rd14;
	ld.global.f32 	%f7, [%rd15];
	mul.f32 	%f8, %f5, %f7;
	sub.f32 	%f9, %f6, %f8;
	cvt.rn.f32.u32 	%f10, %r19;
	cvta.to.global.u64 	%rd16, %rd4;
	add.s64 	%rd17, %rd16, %rd14;
	ld.global.f32 	%f11, [%rd17];
	mul.f32 	%f12, %f5, %f11;
	sub.f32 	%f13, %f10, %f12;
	cvt.f64.f32 	%fd1, %f9;
	cvt.rn.f32.s32 	%f14, %r7;
	cvt.f64.f32 	%fd2, %f14;
	add.f64 	%fd3, %fd2, 0dC000000000000000;
	add.f64 	%fd4, %fd3, 0d3FE0000000000000;
	setp.lt.f64 	%p11, %fd4, %fd1;
	cvt.rn.f32.f64 	%f15, %fd4;
	selp.f32 	%f16, %f15, %f9, %p11;
	setp.le.f32 	%p12, %f13, 0f3F000000;
	selp.f32 	%f17, 0f3F000000, %f13, %p12;
	cvt.rzi.s32.f32 	%r23, %f16;
	cvt.rzi.s32.f32 	%r24, %f17;
	cvt.rn.f32.s32 	%f18, %r23;
	sub.f32 	%f19, %f16, %f18;
	mov.f32 	%f20, 0f3F800000;
	sub.f32 	%f21, %f20, %f19;
	cvt.rn.f32.s32 	%f22, %r24;
	sub.f32 	%f23, %f17, %f22;
	sub.f32 	%f24, %f20, %f23;
	mad.lo.s32 	%r25, %r3, %r24, %r23;
	cvta.to.global.u64 	%rd18, %rd5;
	mul.wide.s32 	%rd19, %r25, 4;
	add.s64 	%rd20, %rd18, %rd19;
	ld.global.f32 	%f25, [%rd20];
	mul.f32 	%f26, %f25, %f24;
	mul.wide.s32 	%rd21, %r3, 4;
	add.s64 	%rd22, %rd20, %rd21;
	ld.global.f32 	%f27, [%rd22];
	fma.rn.f32 	%f28, %f27, %f23, %f26;
	ld.global.f32 	%f29, [%rd20+4];
	mul.f32 	%f30, %f29, %f24;
	ld.global.f32 	%f31, [%rd22+4];
	fma.rn.f32 	%f32, %f31, %f23, %f30;
	mul.f32 	%f33, %f19, %f32;
	fma.rn.f32 	%f34, %f21, %f28, %f33;
	mul.f32 	%f35, %f2, %f34;
	add.s64 	%rd23, %rd2, %rd14;
	st.global.f32 	[%rd23], %f35;
	cvta.to.global.u64 	%rd24, %rd6;
	add.s64 	%rd25, %rd24, %rd19;
	ld.global.f32 	%f36, [%rd25];
	mul.f32 	%f37, %f36, %f24;
	add.s64 	%rd26, %rd25, %rd21;
	ld.global.f32 	%f38, [%rd26];
	fma.rn.f32 	%f39, %f23, %f38, %f37;
	ld.global.f32 	%f40, [%rd25+4];
	ld.global.f32 	%f41, [%rd26+4];
	mul.f32 	%f42, %f23, %f41;
	fma.rn.f32 	%f43, %f24, %f40, %f42;
	mul.f32 	%f44, %f19, %f43;
	fma.rn.f32 	%f45, %f21, %f39, %f44;
	mul.f32 	%f46, %f2, %f45;
	add.s64 	%rd27, %rd1, %rd14;
	st.global.f32 	[%rd27], %f46;
	bra.uni 	$L__BB15_4;
$L__BB15_3:
	mul.wide.s32 	%rd28, %r4, 4;
	add.s64 	%rd29, %rd2, %rd28;
	mov.b32 	%r26, 0;
	st.global.u32 	[%rd29], %r26;
	add.s64 	%rd30, %rd1, %rd28;
	st.global.u32 	[%rd30], %r26;
$L__BB15_4:
	ret;

}
	// .globl	_Z6AdvectPfS_S_S_S_ffii
.visible .entry _Z6AdvectPfS_S_S_S_ffii(
	.param .u64 .ptr .align 1 _Z6AdvectPfS_S_S_S_ffii_param_0,
	.param .u64 .ptr .align 1 _Z6AdvectPfS_S_S_S_ffii_param_1,
	.param .u64 .ptr .align 1 _Z6AdvectPfS_S_S_S_ffii_param_2,
	.param .u64 .ptr .align 1 _Z6AdvectPfS_S_S_S_ffii_param_3,
	.param .u64 .ptr .align 1 _Z6AdvectPfS_S_S_S_ffii_param_4,
	.param .f32 _Z6AdvectPfS_S_S_S_ffii_param_5,
	.param .f32 _Z6AdvectPfS_S_S_S_ffii_param_6,
	.param .u32 _Z6AdvectPfS_S_S_S_ffii_param_7,
	.param .u32 _Z6AdvectPfS_S_S_S_ffii_param_8
)
{
	.reg .pred 	%p<13>;
	.reg .b32 	%r<27>;
	.reg .b32 	%f<36>;
	.reg .b64 	%rd<23>;
	.reg .b64 	%fd<5>;

	ld.param.u64 	%rd2, [_Z6AdvectPfS_S_S_S_ffii_param_0];
	ld.param.u64 	%rd3, [_Z6AdvectPfS_S_S_S_ffii_param_1];
	ld.param.u64 	%rd4, [_Z6AdvectPfS_S_S_S_ffii_param_2];
	ld.param.u64 	%rd5, [_Z6AdvectPfS_S_S_S_ffii_param_3];
	ld.param.u64 	%rd6, [_Z6AdvectPfS_S_S_S_ffii_param_4];
	ld.param.f32 	%f1, [_Z6AdvectPfS_S_S_S_ffii_param_5];
	ld.param.f32 	%f2, [_Z6AdvectPfS_S_S_S_ffii_param_6];
	ld.param.u32 	%r7, [_Z6AdvectPfS_S_S_S_ffii_param_7];
	ld.param.u32 	%r8, [_Z6AdvectPfS_S_S_S_ffii_param_8];
	cvta.to.global.u64 	%rd1, %rd6;
	mov.u32 	%r10, %tid.x;
	mov.u32 	%r11, %ctaid.x;
	mov.u32 	%r12, %ntid.x;
	mad.lo.s32 	%r13, %r11, %r12, %r10;
	setp.lt.s32 	%p1, %r13, %r7;
	selp.b32 	%r14, %r13, 0, %p1;
	mov.u32 	%r15, %tid.y;
	mov.u32 	%r16, %ctaid.y;
	mov.u32 	%r17, %ntid.y;
	mad.lo.s32 	%r18, %r16, %r17, %r15;
	setp.lt.s32 	%p2, %r18, %r8;
	selp.b32 	%r19, %r18, 0, %p2;
	mov.u32 	%r20, %nctaid.x;
	mul.lo.s32 	%r3, %r20, %r12;
	mad.lo.s32 	%r4, %r3, %r19, %r14;
	setp.lt.s32 	%p3, %r14, 2;
	add.s32 	%r5, %r7, -2;
	setp.ge.s32 	%p4, %r14, %r5;
	or.pred  	%p5, %p3, %p4;
	setp.lt.u32 	%p6, %r19, 2;
	or.pred  	%p7, %p5, %p6;
	add.s32 	%r21, %r8, -2;
	setp.ge.s32 	%p8, %r19, %r21;
	or.pred  	%p9, %p7, %p8;
	@%p9 bra 	$L__BB16_3;
	cvta.to.global.u64 	%rd7, %rd5;
	shl.b32 	%r22, %r4, 2;
	mul.wide.s32 	%rd8, %r22, 4;
	add.s64 	%rd9, %rd7, %rd8;
	ld.global.f32 	%f3, [%rd9];
	setp.geu.f32 	%p10, %f3, 0f3F800000;
	@%p10 bra 	$L__BB16_3;
	cvt.rn.f32.s32 	%f4, %r5;
	mul.f32 	%f5, %f1, %f4;
	cvt.rn.f32.u32 	%f6, %r14;
	cvta.to.global.u64 	%rd10, %rd2;
	mul.wide.s32 	%rd11, %r4, 4;
	add.s64 	%rd12, %rd10, %rd11;
	ld.global.f32 	%f7, [%rd12];
	mul.f32 	%f8, %f5, %f7;
	sub.f32 	%f9, %f6, %f8;
	cvt.rn.f32.u32 	%f10, %r19;
	cvta.to.global.u64 	%rd13, %rd3;
	add.s64 	%rd14, %rd13, %rd11;
	ld.global.f32 	%f11, [%rd14];
	mul.f32 	%f12, %f5, %f11;
	sub.f32 	%f13, %f10, %f12;
	cvt.f64.f32 	%fd1, %f9;
	cvt.rn.f32.s32 	%f14, %r7;
	cvt.f64.f32 	%fd2, %f14;
	add.f64 	%fd3, %fd2, 0dC000000000000000;
	add.f64 	%fd4, %fd3, 0d3FE0000000000000;
	setp.lt.f64 	%p11, %fd4, %fd1;
	cvt.rn.f32.f64 	%f15, %fd4;
	selp.f32 	%f16, %f15, %f9, %p11;
	setp.le.f32 	%p12, %f13, 0f3F000000;
	selp.f32 	%f17, 0f3F000000, %f13, %p12;
	cvt.rzi.s32.f32 	%r23, %f16;
	cvt.rzi.s32.f32 	%r24, %f17;
	cvt.rn.f32.s32 	%f18, %r23;
	sub.f32 	%f19, %f16, %f18;
	mov.f32 	%f20, 0f3F800000;
	sub.f32 	%f21, %f20, %f19;
	cvt.rn.f32.s32 	%f22, %r24;
	sub.f32 	%f23, %f17, %f22;
	sub.f32 	%f24, %f20, %f23;
	mad.lo.s32 	%r25, %r3, %r24, %r23;
	cvta.to.global.u64 	%rd15, %rd4;
	mul.wide.s32 	%rd16, %r25, 4;
	add.s64 	%rd17, %rd15, %rd16;
	ld.global.f32 	%f25, [%rd17];
	mul.f32 	%f26, %f25, %f24;
	mul.wide.s32 	%rd18, %r3, 4;
	add.s64 	%rd19, %rd17, %rd18;
	ld.global.f32 	%f27, [%rd19];
	fma.rn.f32 	%f28, %f27, %f23, %f26;
	ld.global.f32 	%f29, [%rd17+4];
	mul.f32 	%f30, %f29, %f24;
	ld.global.f32 	%f31, [%rd19+4];
	fma.rn.f32 	%f32, %f31, %f23, %f30;
	mul.f32 	%f33, %f19, %f32;
	fma.rn.f32 	%f34, %f21, %f28, %f33;
	mul.f32 	%f35, %f2, %f34;
	add.s64 	%rd20, %rd1, %rd11;
	st.global.f32 	[%rd20], %f35;
	bra.uni 	$L__BB16_4;
$L__BB16_3:
	mul.wide.s32 	%rd21, %r4, 4;
	add.s64 	%rd22, %rd1, %rd21;
	mov.b32 	%r26, 0;
	st.global.u32 	[%rd22], %r26;
$L__BB16_4:
	ret;

}
	// .globl	_Z20vorticityConfinementPfS_S_S_S_ffii
.visible .entry _Z20vorticityConfinementPfS_S_S_S_ffii(
	.param .u64 .ptr .align 1 _Z20vorticityConfinementPfS_S_S_S_ffii_param_0,
	.param .u64 .ptr .align 1 _Z20vorticityConfinementPfS_S_S_S_ffii_param_1,
	.param .u64 .ptr .align 1 _Z20vorticityConfinementPfS_S_S_S_ffii_param_2,
	.param .u64 .ptr .align 1 _Z20vorticityConfinementPfS_S_S_S_ffii_param_3,
	.param .u64 .ptr .align 1 _Z20vorticityConfinementPfS_S_S_S_ffii_param_4,
	.param .f32 _Z20vorticityConfinementPfS_S_S_S_ffii_param_5,
	.param .f32 _Z20vorticityConfinementPfS_S_S_S_ffii_param_6,
	.param .u32 _Z20vorticityConfinementPfS_S_S_S_ffii_param_7,
	.param .u32 _Z20vorticityConfinementPfS_S_S_S_ffii_param_8
)
{
	.reg .pred 	%p<11>;
	.reg .b32 	%r<37>;
	.reg .b32 	%f<70>;
	.reg .b64 	%rd<34>;

	ld.param.u64 	%rd6, [_Z20vorticityConfinementPfS_S_S_S_ffii_param_2];
	ld.param.u64 	%rd7, [_Z20vorticityConfinementPfS_S_S_S_ffii_param_3];
	ld.param.u64 	%rd5, [_Z20vorticityConfinementPfS_S_S_S_ffii_param_4];
	ld.param.f32 	%f1, [_Z20vorticityConfinementPfS_S_S_S_ffii_param_5];
	ld.param.f32 	%f2, [_Z20vorticityConfinementPfS_S_S_S_ffii_param_6];
	ld.param.u32 	%r5, [_Z20vorticityConfinementPfS_S_S_S_ffii_param_7];
	ld.param.u32 	%r7, [_Z20vorticityConfinementPfS_S_S_S_ffii_param_8];
	cvta.to.global.u64 	%rd1, %rd6;
	cvta.to.global.u64 	%rd2, %rd7;
	mov.u32 	%r9, %tid.x;
	mov.u32 	%r10, %ctaid.x;
	mov.u32 	%r11, %ntid.x;
	mad.lo.s32 	%r12, %r10, %r11, %r9;
	setp.lt.s32 	%p1, %r12, %r5;
	selp.b32 	%r13, %r12, 0, %p1;
	mov.u32 	%r14, %tid.y;
	mov.u32 	%r15, %ctaid.y;
	mov.u32 	%r16, %ntid.y;
	mad.lo.s32 	%r17, %r15, %r16, %r14;
	setp.lt.s32 	%p2, %r17, %r7;
	selp.b32 	%r18, %r17, 0, %p2;
	mov.u32 	%r20, %nctaid.x;
	mul.lo.s32 	%r2, %r20, %r11;
	mul.lo.s32 	%r3, %r2, %r18;
	add.s32 	%r4, %r3, %r13;
	setp.lt.s32 	%p3, %r13, 2;
	add.s32 	%r21, %r5, -2;
	setp.ge.s32 	%p4, %r13, %r21;
	or.pred  	%p5, %p3, %p4;
	setp.lt.u32 	%p6, %r18, 2;
	or.pred  	%p7, %p5, %p6;
	add.s32 	%r22, %r7, -2;
	setp.ge.s32 	%p8, %r18, %r22;
	or.pred  	%p9, %p7, %p8;
	@%p9 bra 	$L__BB17_3;
	cvta.to.global.u64 	%rd8, %rd5;
	shl.b32 	%r23, %r4, 2;
	mul.wide.s32 	%rd9, %r23, 4;
	add.s64 	%rd10, %rd8, %rd9;
	ld.global.f32 	%f3, [%rd10];
	setp.geu.f32 	%p10, %f3, 0f3F800000;
	@%p10 bra 	$L__BB17_3;
	ld.param.u64 	%rd33, [_Z20vorticityConfinementPfS_S_S_S_ffii_param_1];
	ld.param.u64 	%rd32, [_Z20vorticityConfinementPfS_S_S_S_ffii_param_0];
	cvta.to.global.u64 	%rd11, %rd33;
	cvta.to.global.u64 	%rd12, %rd32;
	add.s32 	%r24, %r13, 1;
	add.s32 	%r25, %r3, %r2;
	add.s32 	%r26, %r25, %r24;
	mul.wide.s32 	%rd13, %r26, 4;
	add.s64 	%rd14, %rd12, %rd13;
	ld.global.f32 	%f4, [%rd14];
	shl.b32 	%r27, %r2, 1;
	sub.s32 	%r28, %r25, %r27;
	add.s32 	%r29, %r28, %r24;
	mul.wide.s32 	%rd15, %r29, 4;
	add.s64 	%rd16, %rd12, %rd15;
	ld.global.f32 	%f5, [%rd16];
	sub.f32 	%f6, %f4, %f5;
	mul.f32 	%f7, %f6, 0f3F000000;
	add.s32 	%r30, %r4, 2;
	mul.wide.s32 	%rd17, %r30, 4;
	add.s64 	%rd18, %rd11, %rd17;
	ld.global.f32 	%f8, [%rd18];
	ld.global.f32 	%f9, [%rd18+-8];
	sub.f32 	%f10, %f8, %f9;
	mul.f32 	%f11, %f10, 0f3F000000;
	sub.f32 	%f12, %f7, %f11;
	abs.f32 	%f13, %f12;
	ld.global.f32 	%f14, [%rd14+-8];
	ld.global.f32 	%f15, [%rd16+-8];
	sub.f32 	%f16, %f14, %f15;
	mul.f32 	%f17, %f16, 0f3F000000;
	ld.global.f32 	%f18, [%rd18+-16];
	sub.f32 	%f19, %f9, %f18;
	mul.f32 	%f20, %f19, 0f3F000000;
	sub.f32 	%f21, %f17, %f20;
	abs.f32 	%f22, %f21;
	sub.f32 	%f23, %f13, %f22;
	mul.f32 	%f24, %f23, 0f3F000000;
	mad.lo.s32 	%r31, %r2, 3, %r28;
	add.s32 	%r32, %r31, %r13;
	mul.wide.s32 	%rd19, %r32, 4;
	add.s64 	%rd20, %rd12, %rd19;
	ld.global.f32 	%f25, [%rd20];
	mul.wide.s32 	%rd21, %r4, 4;
	add.s64 	%rd22, %rd12, %rd21;
	ld.global.f32 	%f26, [%rd22];
	sub.f32 	%f27, %f25, %f26;
	mul.f32 	%f28, %f27, 0f3F000000;
	add.s64 	%rd23, %rd11, %rd13;
	ld.global.f32 	%f29, [%rd23];
	ld.global.f32 	%f30, [%rd23+-8];
	sub.f32 	%f31, %f29, %f30;
	mul.f32 	%f32, %f31, 0f3F000000;
	sub.f32 	%f33, %f28, %f32;
	abs.f32 	%f34, %f33;
	shl.b32 	%r33, %r2, 2;
	sub.s32 	%r34, %r31, %r33;
	add.s32 	%r35, %r34, %r13;
	mul.wide.s32 	%rd24, %r35, 4;
	add.s64 	%rd25, %rd12, %rd24;
	ld.global.f32 	%f35, [%rd25];
	sub.f32 	%f36, %f26, %f35;
	mul.f32 	%f37, %f36, 0f3F000000;
	add.s64 	%rd26, %rd11, %rd15;
	ld.global.f32 	%f38, [%rd26];
	ld.global.f32 	%f39, [%rd26+-8];
	sub.f32 	%f40, %f38, %f39;
	mul.f32 	%f41, %f40, 0f3F000000;
	sub.f32 	%f42, %f37, %f41;
	abs.f32 	%f43, %f42;
	sub.f32 	%f44, %f34, %f43;
	mul.f32 	%f45, %f44, 0f3F000000;
	mul.f32 	%f46, %f45, %f45;
	fma.rn.f32 	%f47, %f24, %f24, %f46;
	sqrt.rn.f32 	%f48, %f47;
	add.f32 	%f49, %f48, 0f358637BD;
	ld.global.f32 	%f50, [%rd14+-4];
	ld.global.f32 	%f51, [%rd16+-4];
	sub.f32 	%f52, %f50, %f51;
	mul.f32 	%f53, %f52, 0f3F000000;
	ld.global.f32 	%f54, [%rd18+-4];
	ld.global.f32 	%f55, [%rd18+-12];
	sub.f32 	%f56, %f54, %f55;
	mul.f32 	%f57, %f56, 0f3F000000;
	sub.f32 	%f58, %f53, %f57;
	add.s64 	%rd27, %rd2, %rd21;
	ld.global.f32 	%f59, [%rd27];
	div.rn.f32 	%f60, %f24, %f49;
	mul.f32 	%f61, %f60, %f58;
	mul.f32 	%f62, %f2, %f61;
	fma.rn.f32 	%f63, %f1, %f62, %f59;
	st.global.f32 	[%rd27], %f63;
	add.s64 	%rd28, %rd1, %rd21;
	ld.global.f32 	%f64, [%rd28];
	div.rn.f32 	%f65, %f45, %f49;
	mul.f32 	%f66, %f65, %f58;
	mul.f32 	%f67, %f2, %f66;
	mul.f32 	%f68, %f1, %f67;
	sub.f32 	%f69, %f64, %f68;
	st.global.f32 	[%rd28], %f69;
	bra.uni 	$L__BB17_4;
$L__BB17_3:
	mul.wide.s32 	%rd29, %r4, 4;
	add.s64 	%rd30, %rd1, %rd29;
	mov.b32 	%r36, 0;
	st.global.u32 	[%rd30], %r36;
	add.s64 	%rd31, %rd2, %rd29;
	st.global.u32 	[%rd31], %r36;
$L__BB17_4:
	ret;

}
	// .globl	_Z13ApplyBuoyancyPfS_S_S_S_S_ffffii
.visible .entry _Z13ApplyBuoyancyPfS_S_S_S_S_ffffii(
	.param .u64 .ptr .align 1 _Z13ApplyBuoyancyPfS_S_S_S_S_ffffii_param_0,
	.param .u64 .ptr .align 1 _Z13ApplyBuoyancyPfS_S_S_S_S_ffffii_param_1,
	.param .u64 .ptr .align 1 _Z13ApplyBuoyancyPfS_S_S_S_S_ffffii_param_2,
	.param .u64 .ptr .align 1 _Z13ApplyBuoyancyPfS_S_S_S_S_ffffii_param_3,
	.param .u64 .ptr .align 1 _Z13ApplyBuoyancyPfS_S_S_S_S_ffffii_param_4,
	.param .u64 .ptr .align 1 _Z13ApplyBuoyancyPfS_S_S_S_S_ffffii_param_5,
	.param .f32 _Z13ApplyBuoyancyPfS_S_S_S_S_ffffii_param_6,
	.param .f32 _Z13ApplyBuoyancyPfS_S_S_S_S_ffffii_param_7,
	.param .f32 _Z13ApplyBuoyancyPfS_S_S_S_S_ffffii_param_8,
	.param .f32 _Z13ApplyBuoyancyPfS_S_S_S_S_ffffii_param_9,
	.param .u32 _Z13ApplyBuoyancyPfS_S_S_S_S_ffffii_param_10,
	.param .u32 _Z13ApplyBuoyancyPfS_S_S_S_S_ffffii_param_11
)
{
	.reg .pred 	%p<11>;
	.reg .b32 	%r<22>;
	.reg .b32 	%f<18>;
	.reg .b64 	%rd<21>;
	.reg .b64 	%fd<4>;

	ld.param.u64 	%rd3, [_Z13ApplyBuoyancyPfS_S_S_S_S_ffffii_param_0];
	ld.param.u64 	%rd4, [_Z13ApplyBuoyancyPfS_S_S_S_S_ffffii_param_1];
	ld.param.u64 	%rd5, [_Z13ApplyBuoyancyPfS_S_S_S_S_ffffii_param_2];
	ld.param.u64 	%rd6, [_Z13ApplyBuoyancyPfS_S_S_S_S_ffffii_param_3];
	ld.param.u64 	%rd7, [_Z13ApplyBuoyancyPfS_S_S_S_S_ffffii_param_4];
	ld.param.u64 	%rd8, [_Z13ApplyBuoyancyPfS_S_S_S_S_ffffii_param_5];
	ld.param.f32 	%f2, [_Z13ApplyBuoyancyPfS_S_S_S_S_ffffii_param_6];
	ld.param.f32 	%f3, [_Z13ApplyBuoyancyPfS_S_S_S_S_ffffii_param_7];
	ld.param.f32 	%f4, [_Z13ApplyBuoyancyPfS_S_S_S_S_ffffii_param_8];
	ld.param.f32 	%f5, [_Z13ApplyBuoyancyPfS_S_S_S_S_ffffii_param_9];
	ld.param.u32 	%r2, [_Z13ApplyBuoyancyPfS_S_S_S_S_ffffii_param_10];
	ld.param.u32 	%r4, [_Z13ApplyBuoyancyPfS_S_S_S_S_ffffii_param_11];
	mov.u32 	%r6, %tid.x;
	mov.u32 	%r7, %ctaid.x;
	mov.u32 	%r8, %ntid.x;
	mad.lo.s32 	%r9, %r7, %r8, %r6;
	setp.lt.s32 	%p1, %r9, %r2;
	selp.b32 	%r10, %r9, 0, %p1;
	mov.u32 	%r12, %tid.y;
	mov.u32 	%r13, %ctaid.y;
	mov.u32 	%r14, %ntid.y;
	mad.lo.s32 	%r15, %r13, %r14, %r12;
	setp.lt.s32 	%p2, %r15, %r4;
	selp.b32 	%r16, %r15, 0, %p2;
	mov.u32 	%r18, %nctaid.x;
	mul.lo.s32 	%r19, %r18, %r8;
	mad.lo.s32 	%r1, %r19, %r16, %r10;
	setp.lt.s32 	%p3, %r10, 2;
	add.s32 	%r20, %r2, -2;
	setp.ge.s32 	%p4, %r10, %r20;
	or.pred  	%p5, %p3, %p4;
	setp.lt.u32 	%p6, %r16, 2;
	or.pred  	%p7, %p5, %p6;
	add.s32 	%r21, %r4, -2;
	setp.ge.s32 	%p8, %r16, %r21;
	or.pred  	%p9, %p7, %p8;
	@%p9 bra 	$L__BB18_3;
	cvta.to.global.u64 	%rd9, %rd7;
	cvta.to.global.u64 	%rd10, %rd8;
	cvta.to.global.u64 	%rd11, %rd3;
	cvta.to.global.u64 	%rd12, %rd4;
	cvta.to.global.u64 	%rd13, %rd5;
	mul.wide.s32 	%rd14, %r1, 4;
	add.s64 	%rd15, %rd11, %rd14;
	ld.global.f32 	%f6, [%rd15];
	add.s64 	%rd1, %rd9, %rd14;
	st.global.f32 	[%rd1], %f6;
	add.s64 	%rd16, %rd12, %rd14;
	ld.global.f32 	%f7, [%rd16];
	add.s64 	%rd2, %rd10, %rd14;
	st.global.f32 	[%rd2], %f7;
	add.s64 	%rd17, %rd13, %rd14;
	ld.global.f32 	%f1, [%rd17];
	setp.leu.f32 	%p10, %f1, %f2;
	@%p10 bra 	$L__BB18_3;
	cvta.to.global.u64 	%rd18, %rd6;
	add.s64 	%rd20, %rd18, %rd14;
	ld.global.f32 	%f8, [%rd20];
	sub.f32 	%f9, %f1, %f2;
	mul.f32 	%f10, %f5, %f9;
	mul.f32 	%f11, %f3, %f10;
	mul.f32 	%f12, %f4, %f8;
	sub.f32 	%f13, %f11, %f12;
	ld.global.f32 	%f14, [%rd1];
	fma.rn.f32 	%f15, %f13, 0f00000000, %f14;
	st.global.f32 	[%rd1], %f15;
	cvt.f64.f32 	%fd1, %f13;
	ld.global.f32 	%f16, [%rd2];
	cvt.f64.f32 	%fd2, %f16;
	fma.rn.f64 	%fd3, %fd1, 0d3FB999999999999A, %fd2;
	cvt.rn.f32.f64 	%f17, %fd3;
	st.global.f32 	[%rd2], %f17;
$L__BB18_3:
	ret;

}
	// .globl	_Z17ComputeDivergencePfS_S_S_ii
.visible .entry _Z17ComputeDivergencePfS_S_S_ii(
	.param .u64 .ptr .align 1 _Z17ComputeDivergencePfS_S_S_ii_param_0,
	.param .u64 .ptr .align 1 _Z17ComputeDivergencePfS_S_S_ii_param_1,
	.param .u64 .ptr .align 1 _Z17ComputeDivergencePfS_S_S_ii_param_2,
	.param .u64 .ptr .align 1 _Z17ComputeDivergencePfS_S_S_ii_param_3,
	.param .u32 _Z17ComputeDivergencePfS_S_S_ii_param_4,
	.param .u32 _Z17ComputeDivergencePfS_S_S_ii_param_5
)
{
	.reg .pred 	%p<14>;
	.reg .b32 	%r<32>;
	.reg .b32 	%f<26>;
	.reg .b64 	%rd<23>;
	.reg .b64 	%fd<5>;

	ld.param.u64 	%rd6, [_Z17ComputeDivergencePfS_S_S_ii_param_0];
	ld.param.u64 	%rd9, [_Z17ComputeDivergencePfS_S_S_ii_param_1];
	ld.param.u64 	%rd7, [_Z17ComputeDivergencePfS_S_S_ii_param_2];
	ld.param.u64 	%rd8, [_Z17ComputeDivergencePfS_S_S_ii_param_3];
	ld.param.u32 	%r9, [_Z17ComputeDivergencePfS_S_S_ii_param_4];
	ld.param.u32 	%r11, [_Z17ComputeDivergencePfS_S_S_ii_param_5];
	cvta.to.global.u64 	%rd1, %rd9;
	mov.u32 	%r13, %tid.x;
	mov.u32 	%r14, %ctaid.x;
	mov.u32 	%r15, %ntid.x;
	mad.lo.s32 	%r16, %r14, %r15, %r13;
	setp.lt.s32 	%p1, %r16, %r9;
	selp.b32 	%r17, %r16, 0, %p1;
	mov.u32 	%r18, %tid.y;
	mov.u32 	%r19, %ctaid.y;
	mov.u32 	%r20, %ntid.y;
	mad.lo.s32 	%r21, %r19, %r20, %r18;
	setp.lt.s32 	%p2, %r21, %r11;
	selp.b32 	%r22, %r21, 0, %p2;
	mov.u32 	%r24, %nctaid.x;
	mul.lo.s32 	%r2, %r24, %r15;
	mul.lo.s32 	%r3, %r2, %r22;
	add.s32 	%r4, %r3, %r17;
	setp.lt.s32 	%p3, %r17, 2;
	add.s32 	%r5, %r9, -2;
	setp.ge.s32 	%p4, %r17, %r5;
	or.pred  	%p5, %p3, %p4;
	setp.lt.u32 	%p6, %r22, 2;
	or.pred  	%p7, %p5, %p6;
	add.s32 	%r25, %r11, -2;
	setp.ge.s32 	%p8, %r22, %r25;
	or.pred  	%p9, %p7, %p8;
	@%p9 bra 	$L__BB19_14;
	cvta.to.global.u64 	%rd10, %rd7;
	add.s32 	%r26, %r3, %r2;
	add.s32 	%r6, %r4, %r2;
	shl.b32 	%r27, %r6, 2;
	mul.wide.s32 	%rd11, %r27, 4;
	add.s64 	%rd2, %rd10, %rd11;
	ld.global.f32 	%f16, [%rd2];
	shl.b32 	%r28, %r2, 1;
	sub.s32 	%r29, %r26, %r28;
	add.s32 	%r7, %r29, %r17;
	shl.b32 	%r30, %r7, 2;
	mul.wide.s32 	%rd12, %r30, 4;
	add.s64 	%rd3, %rd10, %rd12;
	ld.global.f32 	%f1, [%rd3];
	add.s32 	%r8, %r4, 1;
	shl.b32 	%r31, %r8, 2;
	mul.wide.s32 	%rd13, %r31, 4;
	add.s64 	%rd4, %rd10, %rd13;
	ld.global.f32 	%f2, [%rd4];
	ld.global.f32 	%f3, [%rd4+-32];
	setp.leu.f32 	%p10, %f16, 0f00000000;
	@%p10 bra 	$L__BB19_3;
	ld.global.f32 	%f22, [%rd2+4];
	bra.uni 	$L__BB19_4;
$L__BB19_3:
	mul.wide.s32 	%rd14, %r6, 4;
	add.s64 	%rd15, %rd1, %rd14;
	ld.global.f32 	%f22, [%rd15];
$L__BB19_4:
	setp.leu.f32 	%p11, %f1, 0f00000000;
	@%p11 bra 	$L__BB19_6;
	ld.global.f32 	%f23, [%rd3+4];
	bra.uni 	$L__BB19_7;
$L__BB19_6:
	mul.wide.s32 	%rd16, %r7, 4;
	add.s64 	%rd17, %rd1, %rd16;
	ld.global.f32 	%f23, [%rd17];
$L__BB19_7:
	setp.leu.f32 	%p12, %f2, 0f00000000;
	cvta.to.global.u64 	%rd18, %rd6;
	mul.wide.s32 	%rd19, %r8, 4;
	add.s64 	%rd5, %rd18, %rd19;
	@%p12 bra 	$L__BB19_9;
	ld.global.f32 	%f24, [%rd4+8];
	bra.uni 	$L__BB19_10;
$L__BB19_9:
	ld.global.f32 	%f24, [%rd5];
$L__BB19_10:
	setp.leu.f32 	%p13, %f3, 0f00000000;
	@%p13 bra 	$L__BB19_12;
	ld.global.f32 	%f25, [%rd4+-24];
	bra.uni 	$L__BB19_13;
$L__BB19_12:
	ld.global.f32 	%f25, [%rd5+-8];
$L__BB19_13:
	sub.f32 	%f17, %f24, %f25;
	add.f32 	%f18, %f22, %f17;
	sub.f32 	%f19, %f18, %f23;
	cvt.f64.f32 	%fd1, %f19;
	mul.f64 	%fd2, %fd1, 0d3FE0000000000000;
	cvt.rn.f32.s32 	%f20, %r5;
	cvt.f64.f32 	%fd3, %f20;
	div.rn.f64 	%fd4, %fd2, %fd3;
	cvt.rn.f32.f64 	%f21, %fd4;
	cvta.to.global.u64 	%rd20, %rd8;
	mul.wide.s32 	%rd21, %r4, 4;
	add.s64 	%rd22, %rd20, %rd21;
	st.global.f32 	[%rd22], %f21;
$L__BB19_14:
	ret;

}
	// .globl	_Z6JacobiPfS_S_S_ii
.visible .entry _Z6JacobiPfS_S_S_ii(
	.param .u64 .ptr .align 1 _Z6JacobiPfS_S_S_ii_param_0,
	.param .u64 .ptr .align 1 _Z6JacobiPfS_S_S_ii_param_1,
	.param .u64 .ptr .align 1 _Z6JacobiPfS_S_S_ii_param_2,
	.param .u64 .ptr .align 1 _Z6JacobiPfS_S_S_ii_param_3,
	.param .u32 _Z6JacobiPfS_S_S_ii_param_4,
	.param .u32 _Z6JacobiPfS_S_S_ii_param_5
)
{
	.reg .pred 	%p<12>;
	.reg .b32 	%r<35>;
	.reg .b32 	%f<15>;
	.reg .b64 	%rd<26>;

	ld.param.u64 	%rd1, [_Z6JacobiPfS_S_S_ii_param_0];
	ld.param.u64 	%rd2, [_Z6JacobiPfS_S_S_ii_param_1];
	ld.param.u64 	%rd3, [_Z6JacobiPfS_S_S_ii_param_2];
	ld.param.u64 	%rd4, [_Z6JacobiPfS_S_S_ii_param_3];
	ld.param.u32 	%r4, [_Z6JacobiPfS_S_S_ii_param_4];
	ld.param.u32 	%r6, [_Z6JacobiPfS_S_S_ii_param_5];
	mov.u32 	%r8, %tid.x;
	mov.u32 	%r9, %ctaid.x;
	mov.u32 	%r1, %ntid.x;
	mad.lo.s32 	%r10, %r9, %r1, %r8;
	mov.u32 	%r11, %tid.y;
	mov.u32 	%r12, %ctaid.y;
	mov.u32 	%r13, %ntid.y;
	mad.lo.s32 	%r14, %r12, %r13, %r11;
	setp.lt.s32 	%p1, %r10, 2;
	add.s32 	%r15, %r4, -2;
	setp.ge.s32 	%p2, %r10, %r15;
	or.pred  	%p3, %p1, %p2;
	setp.lt.u32 	%p4, %r14, 2;
	or.pred  	%p5, %p3, %p4;
	add.s32 	%r16, %r6, -2;
	setp.ge.s32 	%p6, %r14, %r16;
	or.pred  	%p7, %p5, %p6;
	@%p7 bra 	$L__BB20_2;
	mov.u32 	%r17, %nctaid.x;
	mul.lo.s32 	%r18, %r17, %r1;
	mul.lo.s32 	%r19, %r18, %r14;
	add.s32 	%r20, %r19, %r10;
	cvta.to.global.u64 	%rd5, %rd1;
	cvta.to.global.u64 	%rd6, %rd2;
	cvta.to.global.u64 	%rd7, %rd4;
	cvta.to.global.u64 	%rd8, %rd3;
	add.s32 	%r21, %r19, %r18;
	add.s32 	%r22, %r20, %r18;
	shl.b32 	%r23, %r22, 2;
	mul.wide.s32 	%rd9, %r23, 4;
	add.s64 	%rd10, %rd8, %rd9;
	ld.global.f32 	%f1, [%rd10];
	shl.b32 	%r24, %r18, 1;
	sub.s32 	%r25, %r21, %r24;
	add.s32 	%r26, %r25, %r10;
	shl.b32 	%r27, %r26, 2;
	mul.wide.s32 	%rd11, %r27, 4;
	add.s64 	%rd12, %rd8, %rd11;
	ld.global.f32 	%f2, [%rd12];
	add.s32 	%r28, %r20, 1;
	shl.b32 	%r29, %r28, 2;
	mul.wide.s32 	%rd13, %r29, 4;
	add.s64 	%rd14, %rd8, %rd13;
	ld.global.f32 	%f3, [%rd14];
	ld.global.f32 	%f4, [%rd14+-32];
	setp.gt.f32 	%p8, %f1, 0f00000000;
	selp.b32 	%r30, %r20, %r22, %p8;
	mul.wide.s32 	%rd15, %r30, 4;
	add.s64 	%rd16, %rd5, %rd15;
	ld.global.f32 	%f5, [%rd16];
	setp.gt.f32 	%p9, %f2, 0f00000000;
	selp.b32 	%r31, %r20, %r26, %p9;
	mul.wide.s32 	%rd17, %r31, 4;
	add.s64 	%rd18, %rd5, %rd17;
	ld.global.f32 	%f6, [%rd18];
	setp.gt.f32 	%p10, %f3, 0f00000000;
	selp.b32 	%r32, %r20, %r28, %p10;
	mul.wide.s32 	%rd19, %r32, 4;
	add.s64 	%rd20, %rd5, %rd19;
	ld.global.f32 	%f7, [%rd20];
	setp.leu.f32 	%p11, %f4, 0f00000000;
	selp.s32 	%r33, -1, 0, %p11;
	add.s32 	%r34, %r20, %r33;
	mul.wide.s32 	%rd21, %r34, 4;
	add.s64 	%rd22, %rd5, %rd21;
	ld.global.f32 	%f8, [%rd22];
	mul.wide.s32 	%rd23, %r20, 4;
	add.s64 	%rd24, %rd6, %rd23;
	ld.global.f32 	%f9, [%rd24];
	add.f32 	%f10, %f7, %f8;
	add.f32 	%f11, %f6, %f10;
	add.f32 	%f12, %f5, %f11;
	sub.f32 	%f13, %f12, %f9;
	mul.f32 	%f14, %f13, 0f3E800000;
	add.s64 	%rd25, %rd7, %rd23;
	st.global.f32 	[%rd25], %f14;
$L__BB20_2:
	ret;

}
	// .globl	_Z16SubtractGradientPfS_S_S_S_S_ii
.visible .entry _Z16SubtractGradientPfS_S_S_S_S_ii(
	.param .u64 .ptr .align 1 _Z16SubtractGradientPfS_S_S_S_S_ii_param_0,
	.param .u64 .ptr .align 1 _Z16SubtractGradientPfS_S_S_S_S_ii_param_1,
	.param .u64 .ptr .align 1 _Z16SubtractGradientPfS_S_S_S_S_ii_param_2,
	.param .u64 .ptr .align 1 _Z16SubtractGradientPfS_S_S_S_S_ii_param_3,
	.param .u64 .ptr .align 1 _Z16SubtractGradientPfS_S_S_S_S_ii_param_4,
	.param .u64 .ptr .align 1 _Z16SubtractGradientPfS_S_S_S_S_ii_param_5,
	.param .u32 _Z16SubtractGradientPfS_S_S_S_S_ii_param_6,
	.param .u32 _Z16SubtractGradientPfS_S_S_S_S_ii_param_7
)
{
	.reg .pred 	%p<15>;
	.reg .b32 	%r<38>;
	.reg .b32 	%f<25>;
	.reg .b64 	%rd<35>;

	ld.param.u64 	%rd3, [_Z16SubtractGradientPfS_S_S_S_S_ii_param_0];
	ld.param.u64 	%rd4, [_Z16SubtractGradientPfS_S_S_S_S_ii_param_1];
	ld.param.u64 	%rd5, [_Z16SubtractGradientPfS_S_S_S_S_ii_param_2];
	ld.param.u64 	%rd6, [_Z16SubtractGradientPfS_S_S_S_S_ii_param_3];
	ld.param.u64 	%rd7, [_Z16SubtractGradientPfS_S_S_S_S_ii_param_4];
	ld.param.u64 	%rd8, [_Z16SubtractGradientPfS_S_S_S_S_ii_param_5];
	ld.param.u32 	%r6, [_Z16SubtractGradientPfS_S_S_S_S_ii_param_6];
	ld.param.u32 	%r8, [_Z16SubtractGradientPfS_S_S_S_S_ii_param_7];
	cvta.to.global.u64 	%rd1, %rd8;
	cvta.to.global.u64 	%rd2, %rd7;
	mov.u32 	%r10, %tid.x;
	mov.u32 	%r11, %ctaid.x;
	mov.u32 	%r12, %ntid.x;
	mad.lo.s32 	%r13, %r11, %r12, %r10;
	setp.lt.s32 	%p1, %r13, %r6;
	selp.b32 	%r14, %r13, 0, %p1;
	mov.u32 	%r15, %tid.y;
	mov.u32 	%r16, %ctaid.y;
	mov.u32 	%r17, %ntid.y;
	mad.lo.s32 	%r18, %r16, %r17, %r15;
	setp.lt.s32 	%p2, %r18, %r8;
	selp.b32 	%r19, %r18, 0, %p2;
	mov.u32 	%r21, %nctaid.x;
	mul.lo.s32 	%r2, %r21, %r12;
	mul.lo.s32 	%r3, %r2, %r19;
	add.s32 	%r4, %r3, %r14;
	setp.lt.s32 	%p3, %r14, 2;
	add.s32 	%r5, %r6, -2;
	setp.ge.s32 	%p4, %r14, %r5;
	or.pred  	%p5, %p3, %p4;
	setp.lt.u32 	%p6, %r19, 2;
	or.pred  	%p7, %p5, %p6;
	add.s32 	%r22, %r8, -2;
	setp.ge.s32 	%p8, %r19, %r22;
	or.pred  	%p9, %p7, %p8;
	@%p9 bra 	$L__BB21_2;
	cvta.to.global.u64 	%rd9, %rd5;
	cvta.to.global.u64 	%rd10, %rd3;
	cvta.to.global.u64 	%rd11, %rd4;
	cvta.to.global.u64 	%rd12, %rd6;
	add.s32 	%r23, %r3, %r2;
	add.s32 	%r24, %r4, %r2;
	shl.b32 	%r25, %r24, 2;
	mul.wide.s32 	%rd13, %r25, 4;
	add.s64 	%rd14, %rd12, %rd13;
	ld.global.f32 	%f1, [%rd14];
	shl.b32 	%r26, %r2, 1;
	sub.s32 	%r27, %r23, %r26;
	add.s32 	%r28, %r27, %r14;
	shl.b32 	%r29, %r28, 2;
	mul.wide.s32 	%rd15, %r29, 4;
	add.s64 	%rd16, %rd12, %rd15;
	ld.global.f32 	%f2, [%rd16];
	add.s32 	%r30, %r4, 1;
	shl.b32 	%r31, %r30, 2;
	mul.wide.s32 	%rd17, %r31, 4;
	add.s64 	%rd18, %rd12, %rd17;
	ld.global.f32 	%f3, [%rd18];
	ld.global.f32 	%f4, [%rd18+-32];
	setp.gt.f32 	%p10, %f1, 0f00000000;
	selp.b32 	%r32, %r4, %r24, %p10;
	mul.wide.s32 	%rd19, %r32, 4;
	add.s64 	%rd20, %rd9, %rd19;
	ld.global.f32 	%f5, [%rd20];
	setp.gt.f32 	%p11, %f2, 0f00000000;
	selp.b32 	%r33, %r4, %r28, %p11;
	mul.wide.s32 	%rd21, %r33, 4;
	add.s64 	%rd22, %rd9, %rd21;
	ld.global.f32 	%f6, [%rd22];
	setp.gt.f32 	%p12, %f3, 0f00000000;
	selp.b32 	%r34, %r4, %r30, %p12;
	mul.wide.s32 	%rd23, %r34, 4;
	add.s64 	%rd24, %rd9, %rd23;
	ld.global.f32 	%f7, [%rd24];
	setp.gt.f32 	%p13, %f4, 0f00000000;
	setp.leu.f32 	%p14, %f4, 0f00000000;
	selp.s32 	%r35, -1, 0, %p14;
	add.s32 	%r36, %r4, %r35;
	mul.wide.s32 	%rd25, %r36, 4;
	add.s64 	%rd26, %rd9, %rd25;
	ld.global.f32 	%f8, [%rd26];
	selp.f32 	%f9, 0f00000000, 0f3F800000, %p13;
	selp.f32 	%f10, 0f00000000, %f9, %p12;
	selp.f32 	%f11, 0f00000000, %f10, %p11;
	selp.f32 	%f12, 0f00000000, %f11, %p10;
	mul.wide.s32 	%rd27, %r4, 4;
	add.s64 	%rd28, %rd10, %rd27;
	ld.global.f32 	%f13, [%rd28];
	add.s64 	%rd29, %rd11, %rd27;
	ld.global.f32 	%f14, [%rd29];
	cvt.rn.f32.s32 	%f15, %r5;
	mul.f32 	%f16, %f15, 0f3F000000;
	sub.f32 	%f17, %f7, %f8;
	mul.f32 	%f18, %f16, %f17;
	sub.f32 	%f19, %f5, %f6;
	mul.f32 	%f20, %f16, %f19;
	sub.f32 	%f21, %f13, %f18;
	sub.f32 	%f22, %f14, %f20;
	fma.rn.f32 	%f23, %f12, %f21, 0f00000000;
	add.s64 	%rd30, %rd2, %rd27;
	st.global.f32 	[%rd30], %f23;
	fma.rn.f32 	%f24, %f12, %f22, 0f00000000;
	add.s64 	%rd31, %rd1, %rd27;
	st.global.f32 	[%rd31], %f24;
	bra.uni 	$L__BB21_3;
$L__BB21_2:
	mul.wide.s32 	%rd32, %r4, 4;
	add.s64 	%rd33, %rd2, %rd32;
	mov.b32 	%r37, 0;
	st.global.u32 	[%rd33], %r37;
	add.s64 	%rd34, %rd1, %rd32;
	st.global.u32 	[%rd34], %r37;
$L__BB21_3:
	ret;

}


// ===== COMPILED SASS (sm_100) =====

	.target	sm_100

	.elftype	@"ET_EXEC"


//--------------------- .note.nv.tkinfo           --------------------------
	.section	.note.nv.tkinfo,"",@"SHT_NOTE"
	.sectionflags	@"SHF_NOTE_NV_TKINFO"
	.tkinfo
        /*0018*/ 	.word	0x00000002
        /*0030*/ 	.string	""
        /*0030*/ 	.string	"ptxas"
        /*0030*/ 	.string	"Cuda compilation tools, release 13.0, V13.0.88"
        /*0030*/ 	.string	"Build cuda_13.0.r13.0/compiler.36424714_0"
        /*0030*/ 	.string	"-arch sm_100 -m 64 "



//--------------------- .note.nv.cuinfo           --------------------------
	.section	.note.nv.cuinfo,"",@"SHT_NOTE"
	.sectionflags	@"SHF_NOTE_NV_CUINFO"
        /*0018*/ 	.short	0x0002
        /*001a*/ 	.short	0x0064
        /*001c*/ 	.short	0x0082
	.zero		2


//--------------------- .nv.info                  --------------------------
	.section	.nv.info,"",@"SHT_CUDA_INFO"
	.align	4


	//----- nvinfo : EIATTR_REGCOUNT
	.align		4
        /*0000*/ 	.byte	0x04, 0x2f
        /*0002*/ 	.short	(.L_1 - .L_0)
	.align		4
.L_0:
        /*0004*/ 	.word	index@(_Z10DrawSquarePffii)
        /*0008*/ 	.word	0x00000011


	//----- nvinfo : EIATTR_FRAME_SIZE
	.align		4
.L_1:
        /*000c*/ 	.byte	0x04, 0x11
        /*000e*/ 	.short	(.L_3 - .L_2)
	.align		4
.L_2:
        /*0010*/ 	.word	index@($__internal_4_$__cuda_sm3x_div_rn_noftz_f32_slowpath)
        /*0014*/ 	.word	0x00000000


	//----- nvinfo : EIATTR_FRAME_SIZE
	.align		4
.L_3:
        /*0018*/ 	.byte	0x04, 0x11
        /*001a*/ 	.short	(.L_5 - .L_4)
	.align		4
.L_4:
        /*001c*/ 	.word	index@(_Z10DrawSquarePffii)
        /*0020*/ 	.word	0x00000000


	//----- nvinfo : EIATTR_REGCOUNT
	.align		4
.L_5:
        /*0024*/ 	.byte	0x04, 0x2f
        /*0026*/ 	.short	(.L_7 - .L_6)
	.align		4
.L_6:
        /*0028*/ 	.word	index@(_Z11SetBoundaryiPfS_ii)
        /*002c*/ 	.word	0x00000018


	//----- nvinfo : EIATTR_FRAME_SIZE
	.align		4
.L_7:
        /*0030*/ 	.byte	0x04, 0x11
        /*0032*/ 	.short	(.L_9 - .L_8)
	.align		4
.L_8:
        /*0034*/ 	.word	index@(_Z11SetBoundaryiPfS_ii)
        /*0038*/ 	.word	0x00000000


	//----- nvinfo : EIATTR_REGCOUNT
	.align		4
.L_9:
        /*003c*/ 	.byte	0x04, 0x2f
        /*003e*/ 	.short	(.L_11 - .L_10)
	.align		4
.L_10:
        /*0040*/ 	.word	index@(_Z6getSumPffii)
        /*0044*/ 	.word	0x00000004


	//----- nvinfo : EIATTR_FRAME_SIZE
	.align		4
.L_11:
        /*0048*/ 	.byte	0x04, 0x11
        /*004a*/ 	.short	(.L_13 - .L_12)
	.align		4
.L_12:
        /*004c*/ 	.word	index@(_Z6getSumPffii)
        /*0050*/ 	.word	0x00000000


	//----- nvinfo : EIATTR_REGCOUNT
	.align		4
.L_13:
        /*0054*/ 	.byte	0x04, 0x2f
        /*0056*/ 	.short	(.L_15 - .L_14)
	.align		4
.L_14:
        /*0058*/ 	.word	index@(_Z10ClearArrayPffii)
        /*005c*/ 	.word	0x0000000c


	//----- nvinfo : EIATTR_FRAME_SIZE
	.align		4
.L_15:
        /*0060*/ 	.byte	0x04, 0x11
        /*0062*/ 	.short	(.L_17 - .L_16)
	.align		4
.L_16:
        /*0064*/ 	.word	index@(_Z10ClearArrayPffii)
        /*0068*/ 	.word	0x00000000


	//----- nvinfo : EIATTR_REGCOUNT
	.align		4
.L_17:
        /*006c*/ 	.byte	0x04, 0x2f
        /*006e*/ 	.short	(.L_19 - .L_18)
	.align		4
.L_18:
        /*0070*/ 	.word	index@(_Z10ClearArrayPifii)
        /*0074*/ 	.word	0x0000000c


	//----- nvinfo : EIATTR_FRAME_SIZE
	.align		4
.L_19:
        /*0078*/ 	.byte	0x04, 0x11
        /*007a*/ 	.short	(.L_21 - .L_20)
	.align		4
.L_20:
        /*007c*/ 	.word	index@(_Z10ClearArrayPifii)
        /*0080*/ 	.word	0x00000000


	//----- nvinfo : EIATTR_REGCOUNT
	.align		4
.L_21:
        /*0084*/ 	.byte	0x04, 0x2f
        /*0086*/ 	.short	(.L_23 - .L_22)
	.align		4
.L_22:
        /*0088*/ 	.word	index@(_Z8MapArrayPffii)
        /*008c*/ 	.word	0x0000000a


	//----- nvinfo : EIATTR_FRAME_SIZE
	.align		4
.L_23:
        /*0090*/ 	.byte	0x04, 0x11
        /*0092*/ 	.short	(.L_25 - .L_24)
	.align		4
.L_24:
        /*0094*/ 	.word	index@(_Z8MapArrayPffii)
        /*0098*/ 	.word	0x00000000


	//----- nvinfo : EIATTR_REGCOUNT
	.align		4
.L_25:
        /*009c*/ 	.byte	0x04, 0x2f
        /*009e*/ 	.short	(.L_27 - .L_26)
	.align		4
.L_26:
        /*00a0*/ 	.word	index@(_Z9AddFromUIPfffiiii)
        /*00a4*/ 	.word	0x0000000a


	//----- nvinfo : EIATTR_FRAME_SIZE
	.align		4
.L_27:
        /*00a8*/ 	.byte	0x04, 0x11
        /*00aa*/ 	.short	(.L_29 - .L_28)
	.align		4
.L_28:
        /*00ac*/ 	.word	index@(_Z9AddFromUIPfffiiii)
        /*00b0*/ 	.word	0x00000000


	//----- nvinfo : EIATTR_REGCOUNT
	.align		4
.L_29:
        /*00b4*/ 	.byte	0x04, 0x2f
        /*00b6*/ 	.short	(.L_31 - .L_30)
	.align		4
.L_30:
        /*00b8*/ 	.word	index@(_Z9AddFromUIPfS_ifii)
        /*00bc*/ 	.word	0x0000000c


	//----- nvinfo : EIATTR_FRAME_SIZE
	.align		4
.L_31:
        /*00c0*/ 	.byte	0x04, 0x11
        /*00c2*/ 	.short	(.L_33 - .L_32)
	.align		4
.L_32:
        /*00c4*/ 	.word	index@(_Z9AddFromUIPfS_ifii)
        /*00c8*/ 	.word	0x00000000


	//----- nvinfo : EIATTR_REGCOUNT
	.align		4
.L_33:
        /*00cc*/ 	.byte	0x04, 0x2f
        /*00ce*/ 	.short	(.L_35 - .L_34)
	.align		4
.L_34:
        /*00d0*/ 	.word	index@(_Z19AddObstacleVelocityPfS_S_fii)
        /*00d4*/ 	.word	0x0000000e


	//----- nvinfo : EIATTR_FRAME_SIZE
	.align		4
.L_35:
        /*00d8*/ 	.byte	0x04, 0x11
        /*00da*/ 	.short	(.L_37 - .L_36)
	.align		4
.L_36:
        /*00dc*/ 	.word	index@(_Z19AddObstacleVelocityPfS_S_fii)
        /*00e0*/ 	.word	0x00000000


	//----- nvinfo : EIATTR_REGCOUNT
	.align		4
.L_37:
        /*00e4*/ 	.byte	0x04, 0x2f
        /*00e6*/ 	.short	(.L_39 - .L_38)
	.align		4
.L_38:
        /*00e8*/ 	.word	index@(_Z9SetFromUIPfS_S_ii)
        /*00ec*/ 	.word	0x0000000e


	//----- nvinfo : EIATTR_FRAME_SIZE
	.align		4
.L_39:
        /*00f0*/ 	.byte	0x04, 0x11
        /*00f2*/ 	.short	(.L_41 - .L_40)
	.align		4
.L_40:
        /*00f4*/ 	.word	index@(_Z9SetFromUIPfS_S_ii)
        /*00f8*/ 	.word	0x00000000


	//----- nvinfo : EIATTR_REGCOUNT
	.align		4
.L_41:
        /*00fc*/ 	.byte	0x04, 0x2f
        /*00fe*/ 	.short	(.L_43 - .L_42)
	.align		4
.L_42:
        /*0100*/ 	.word	index@(_Z10MakeSourcePiPfii)
        /*0104*/ 	.word	0x0000000d


	//----- nvinfo : EIATTR_FRAME_SIZE
	.align		4
.L_43:
        /*0108*/ 	.byte	0x04, 0x11
        /*010a*/ 	.short	(.L_45 - .L_44)
	.align		4
.L_44:
        /*010c*/ 	.word	index@($__internal_3_$__cuda_sm3x_div_rn_noftz_f32_slowpath)
        /*0110*/ 	.word	0x00000000


	//----- nvinfo : EIATTR_FRAME_SIZE
	.align		4
.L_45:
        /*0114*/ 	.byte	0x04, 0x11
        /*0116*/ 	.short	(.L_47 - .L_46)
	.align		4
.L_46:
        /*0118*/ 	.word	index@(_Z10MakeSourcePiPfii)
        /*011c*/ 	.word	0x00000000


	//----- nvinfo : EIATTR_REGCOUNT
	.align		4
.L_47:
        /*0120*/ 	.byte	0x04, 0x2f
        /*0122*/ 	.short	(.L_49 - .L_48)
	.align		4
.L_48:
        /*0124*/ 	.word	index@(_Z10MakeSourcePiS_ii)
        /*0128*/ 	.word	0x0000000a


	//----- nvinfo : EIATTR_FRAME_SIZE
	.align		4
.L_49:
        /*012c*/ 	.byte	0x04, 0x11
        /*012e*/ 	.short	(.L_51 - .L_50)
	.align		4
.L_50:
        /*0130*/ 	.word	index@(_Z10MakeSourcePiS_ii)
        /*0134*/ 	.word	0x00000000


	//----- nvinfo : EIATTR_REGCOUNT
	.align		4
.L_51:
        /*0138*/ 	.byte	0x04, 0x2f
        /*013a*/ 	.short	(.L_53 - .L_52)
	.align		4
.L_52:
        /*013c*/ 	.word	index@(_Z9AddSourcePfS_fii)
        /*0140*/ 	.word	0x0000000c


	//----- nvinfo : EIATTR_FRAME_SIZE
	.align		4
.L_53:
        /*0144*/ 	.byte	0x04, 0x11
        /*0146*/ 	.short	(.L_55 - .L_54)
	.align		4
.L_54:
        /*0148*/ 	.word	index@(_Z9AddSourcePfS_fii)
        /*014c*/ 	.word	0x00000000


	//----- nvinfo : EIATTR_REGCOUNT
	.align		4
.L_55:
        /*0150*/ 	.byte	0x04, 0x2f
        /*0152*/ 	.short	(.L_57 - .L_56)
	.align		4
.L_56:
        /*0154*/ 	.word	index@(_Z9MakeColorPfPiii)
        /*0158*/ 	.word	0x0000000c


	//----- nvinfo : EIATTR_FRAME_SIZE
	.align		4
.L_57:
        /*015c*/ 	.byte	0x04, 0x11
        /*015e*/ 	.short	(.L_59 - .L_58)
	.align		4
.L_58:
        /*0160*/ 	.word	index@(_Z9MakeColorPfPiii)
        /*0164*/ 	.word	0x00000000


	//----- nvinfo : EIATTR_REGCOUNT
	.align		4
.L_59:
        /*0168*/ 	.byte	0x04, 0x2f
        /*016a*/ 	.short	(.L_61 - .L_60)
	.align		4
.L_60:
        /*016c*/ 	.word	index@(_Z9MakeColorPfS_S_S_S_ii)
        /*0170*/ 	.word	0x00000010


	//----- nvinfo : EIATTR_FRAME_SIZE
	.align		4
.L_61:
        /*0174*/ 	.byte	0x04, 0x11
        /*0176*/ 	.short	(.L_63 - .L_62)
	.align		4
.L_62:
        /*0178*/ 	.word	index@(_Z9MakeColorPfS_S_S_S_ii)
        /*017c*/ 	.word	0x00000000


	//----- nvinfo : EIATTR_REGCOUNT
	.align		4
.L_63:
        /*0180*/ 	.byte	0x04, 0x2f
        /*0182*/ 	.short	(.L_65 - .L_64)
	.align		4
.L_64:
        /*0184*/ 	.word	index@(_Z6AdvectPfS_S_S_S_S_S_ffii)
        /*0188*/ 	.word	0x00000018


	//----- nvinfo : EIATTR_FRAME_SIZE
	.align		4
.L_65:
        /*018c*/ 	.byte	0x04, 0x11
        /*018e*/ 	.short	(.L_67 - .L_66)
	.align		4
.L_66:
        /*0190*/ 	.word	index@(_Z6AdvectPfS_S_S_S_S_S_ffii)
        /*0194*/ 	.word	0x00000000


	//----- nvinfo : EIATTR_REGCOUNT
	.align		4
.L_67:
        /*0198*/ 	.byte	0x04, 0x2f
        /*019a*/ 	.short	(.L_69 - .L_68)
	.align		4
.L_68:
        /*019c*/ 	.word	index@(_Z6AdvectPfS_S_S_S_ffii)
        /*01a0*/ 	.word	0x00000013


	//----- nvinfo : EIATTR_FRAME_SIZE
	.align		4
.L_69:
        /*01a4*/ 	.byte	0x04, 0x11
        /*01a6*/ 	.short	(.L_71 - .L_70)
	.align		4
.L_70:
        /*01a8*/ 	.word	index@(_Z6AdvectPfS_S_S_S_ffii)
        /*01ac*/ 	.word	0x00000000


	//----- nvinfo : EIATTR_REGCOUNT
	.align		4
.L_71:
        /*01b0*/ 	.byte	0x04, 0x2f
        /*01b2*/ 	.short	(.L_73 - .L_72)
	.align		4
.L_72:
        /*01b4*/ 	.word	index@(_Z20vorticityConfinementPfS_S_S_S_ffii)
        /*01b8*/ 	.word	0x0000001c


	//----- nvinfo : EIATTR_FRAME_SIZE
	.align		4
.L_73:
        /*01bc*/ 	.byte	0x04, 0x11
        /*01be*/ 	.short	(.L_75 - .L_74)
	.align		4
.L_74:
        /*01c0*/ 	.word	index@($__internal_2_$__cuda_sm3x_div_rn_noftz_f32_slowpath)
        /*01c4*/ 	.word	0x00000000


	//----- nvinfo : EIATTR_FRAME_SIZE
	.align		4
.L_75:
        /*01c8*/ 	.byte	0x04, 0x11
        /*01ca*/ 	.short	(.L_77 - .L_76)
	.align		4
.L_76:
        /*01cc*/ 	.word	index@($__internal_1_$__cuda_sm20_sqrt_rn_f32_slowpath)
        /*01d0*/ 	.word	0x00000000


	//----- nvinfo : EIATTR_FRAME_SIZE
	.align		4
.L_77:
        /*01d4*/ 	.byte	0x04, 0x11
        /*01d6*/ 	.short	(.L_79 - .L_78)
	.align		4
.L_78:
        /*01d8*/ 	.word	index@(_Z20vorticityConfinementPfS_S_S_S_ffii)
        /*01dc*/ 	.word	0x00000000


	//----- nvinfo : EIATTR_REGCOUNT
	.align		4
.L_79:
        /*01e0*/ 	.byte	0x04, 0x2f
        /*01e2*/ 	.short	(.L_81 - .L_80)
	.align		4
.L_80:
        /*01e4*/ 	.word	index@(_Z13ApplyBuoyancyPfS_S_S_S_S_ffffii)
        /*01e8*/ 	.word	0x00000010


	//----- nvinfo : EIATTR_FRAME_SIZE
	.align		4
.L_81:
        /*01ec*/ 	.byte	0x04, 0x11
        /*01ee*/ 	.short	(.L_83 - .L_82)
	.align		4
.L_82:
        /*01f0*/ 	.word	index@(_Z13ApplyBuoyancyPfS_S_S_S_S_ffffii)
        /*01f4*/ 	.word	0x00000000


	//----- nvinfo : EIATTR_REGCOUNT
	.align		4
.L_83:
        /*01f8*/ 	.byte	0x04, 0x2f
        /*01fa*/ 	.short	(.L_85 - .L_84)
	.align		4
.L_84:
        /*01fc*/ 	.word	index@(_Z17ComputeDivergencePfS_S_S_ii)
        /*0200*/ 	.word	0x00000019


	//----- nvinfo : EIATTR_FRAME_SIZE
	.align		4
.L_85:
        /*0204*/ 	.byte	0x04, 0x11
        /*0206*/ 	.short	(.L_87 - .L_86)
	.align		4
.L_86:
        /*0208*/ 	.word	index@($__internal_0_$__cuda_sm20_div_rn_f64_full)
        /*020c*/ 	.word	0x00000000


	//----- nvinfo : EIATTR_FRAME_SIZE
	.align		4
.L_87:
        /*0210*/ 	.byte	0x04, 0x11
        /*0212*/ 	.short	(.L_89 - .L_88)
	.align		4
.L_88:
        /*0214*/ 	.word	index@(_Z17ComputeDivergencePfS_S_S_ii)
        /*0218*/ 	.word	0x00000000


	//----- nvinfo : EIATTR_REGCOUNT
	.align		4
.L_89:
        /*021c*/ 	.byte	0x04, 0x2f
        /*021e*/ 	.short	(.L_91 - .L_90)
	.align		4
.L_90:
        /*0220*/ 	.word	index@(_Z6JacobiPfS_S_S_ii)
        /*0224*/ 	.word	0x00000016


	//----- nvinfo : EIATTR_FRAME_SIZE
	.align		4
.L_91:
        /*0228*/ 	.byte	0x04, 0x11
        /*022a*/ 	.short	(.L_93 - .L_92)
	.align		4
.L_92:
        /*022c*/ 	.word	index@(_Z6JacobiPfS_S_S_ii)
        /*0230*/ 	.word	0x00000000


	//----- nvinfo : EIATTR_REGCOUNT
	.align		4
.L_93:
        /*0234*/ 	.byte	0x04, 0x2f
        /*0236*/ 	.short	(.L_95 - .L_94)
	.align		4
.L_94:
        /*0238*/ 	.word	index@(_Z16SubtractGradientPfS_S_S_S_S_ii)
        /*023c*/ 	.word	0x00000018


	//----- nvinfo : EIATTR_FRAME_SIZE
	.align		4
.L_95:
        /*0240*/ 	.byte	0x04, 0x11
        /*0242*/ 	.short	(.L_97 - .L_96)
	.align		4
.L_96:
        /*0244*/ 	.word	index@(_Z16SubtractGradientPfS_S_S_S_S_ii)
        /*0248*/ 	.word	0x00000000


	//----- nvinfo : EIATTR_MIN_STACK_SIZE
	.align		4
.L_97:
        /*024c*/ 	.byte	0x04, 0x12
        /*024e*/ 	.short	(.L_99 - .L_98)
	.align		4
.L_98:
        /*0250*/ 	.word	index@(_Z16SubtractGradientPfS_S_S_S_S_ii)
        /*0254*/ 	.word	0x00000000


	//----- nvinfo : EIATTR_MIN_STACK_SIZE
	.align		4
.L_99:
        /*0258*/ 	.byte	0x04, 0x12
        /*025a*/ 	.short	(.L_101 - .L_100)
	.align		4
.L_100:
        /*025c*/ 	.word	index@(_Z6JacobiPfS_S_S_ii)
        /*0260*/ 	.word	0x00000000


	//----- nvinfo : EIATTR_MIN_STACK_SIZE
	.align		4
.L_101:
        /*0264*/ 	.byte	0x04, 0x12
        /*0266*/ 	.short	(.L_103 - .L_102)
	.align		4
.L_102:
        /*0268*/ 	.word	index@(_Z17ComputeDivergencePfS_S_S_ii)
        /*026c*/ 	.word	0x00000000


	//----- nvinfo : EIATTR_MIN_STACK_SIZE
	.align		4
.L_103:
        /*0270*/ 	.byte	0x04, 0x12
        /*0272*/ 	.short	(.L_105 - .L_104)
	.align		4
.L_104:
        /*0274*/ 	.word	index@(_Z13ApplyBuoyancyPfS_S_S_S_S_ffffii)
        /*0278*/ 	.word	0x00000000


	//----- nvinfo : EIATTR_MIN_STACK_SIZE
	.align		4
.L_105:
        /*027c*/ 	.byte	0x04, 0x12
        /*027e*/ 	.short	(.L_107 - .L_106)
	.align		4
.L_106:
        /*0280*/ 	.word	index@(_Z20vorticityConfinementPfS_S_S_S_ffii)
        /*0284*/ 	.word	0x00000000


	//----- nvinfo : EIATTR_MIN_STACK_SIZE
	.align		4
.L_107:
        /*0288*/ 	.byte	0x04, 0x12
        /*028a*/ 	.short	(.L_109 - .L_108)
	.align		4
.L_108:
        /*028c*/ 	.word	index@(_Z6AdvectPfS_S_S_S_ffii)
        /*0290*/ 	.word	0x00000000


	//----- nvinfo : EIATTR_MIN_STACK_SIZE
	.align		4
.L_109:
        /*0294*/ 	.byte	0x04, 0x12
        /*0296*/ 	.short	(.L_111 - .L_110)
	.align		4
.L_110:
        /*0298*/ 	.word	index@(_Z6AdvectPfS_S_S_S_S_S_ffii)
        /*029c*/ 	.word	0x00000000


	//----- nvinfo : EIATTR_MIN_STACK_SIZE
	.align		4
.L_111:
        /*02a0*/ 	.byte	0x04, 0x12
        /*02a2*/ 	.short	(.L_113 - .L_112)
	.align		4
.L_112:
        /*02a4*/ 	.word	index@(_Z9MakeColorPfS_S_S_S_ii)
        /*02a8*/ 	.word	0x00000000


	//----- nvinfo : EIATTR_MIN_STACK_SIZE
	.align		4
.L_113:
        /*02ac*/ 	.byte	0x04, 0x12
        /*02ae*/ 	.short	(.L_115 - .L_114)
	.align		4
.L_114:
        /*02b0*/ 	.word	index@(_Z9MakeColorPfPiii)
        /*02b4*/ 	.word	0x00000000


	//----- nvinfo : EIATTR_MIN_STACK_SIZE
	.align		4
.L_115:
        /*02b8*/ 	.byte	0x04, 0x12
        /*02ba*/ 	.short	(.L_117 - .L_116)
	.align		4
.L_116:
        /*02bc*/ 	.word	index@(_Z9AddSourcePfS_fii)
        /*02c0*/ 	.word	0x00000000


	//----- nvinfo : EIATTR_MIN_STACK_SIZE
	.align		4
.L_117:
        /*02c4*/ 	.byte	0x04, 0x12
        /*02c6*/ 	.short	(.L_119 - .L_118)
	.align		4
.L_118:
        /*02c8*/ 	.word	index@(_Z10MakeSourcePiS_ii)
        /*02cc*/ 	.word	0x00000000


	//----- nvinfo : EIATTR_MIN_STACK_SIZE
	.align		4
.L_119:
        /*02d0*/ 	.byte	0x04, 0x12
        /*02d2*/ 	.short	(.L_121 - .L_120)
	.align		4
.L_120:
        /*02d4*/ 	.word	index@(_Z10MakeSourcePiPfii)
        /*02d8*/ 	.word	0x00000000


	//----- nvinfo : EIATTR_MIN_STACK_SIZE
	.align		4
.L_121:
        /*02dc*/ 	.byte	0x04, 0x12
        /*02de*/ 	.short	(.L_123 - .L_122)
	.align		4
.L_122:
        /*02e0*/ 	.word	index@(_Z9SetFromUIPfS_S_ii)
        /*02e4*/ 	.word	0x00000000


	//----- nvinfo : EIATTR_MIN_STACK_SIZE
	.align		4
.L_123:
        /*02e8*/ 	.byte	0x04, 0x12
        /*02ea*/ 	.short	(.L_125 - .L_124)
	.align		4
.L_124:
        /*02ec*/ 	.word	index@(_Z19AddObstacleVelocityPfS_S_fii)
        /*02f0*/ 	.word	0x00000000


	//----- nvinfo : EIATTR_MIN_STACK_SIZE
	.align		4
.L_125:
        /*02f4*/ 	.byte	0x04, 0x12
        /*02f6*/ 	.short	(.L_127 - .L_126)
	.align		4
.L_126:
        /*02f8*/ 	.word	index@(_Z9AddFromUIPfS_ifii)
        /*02fc*/ 	.word	0x00000000


	//----- nvinfo : EIATTR_MIN_STACK_SIZE
	.align		4
.L_127:
        /*0300*/ 	.byte	0x04, 0x12
        /*0302*/ 	.short	(.L_129 - .L_128)
	.align		4
.L_128:
        /*0304*/ 	.word	index@(_Z9AddFromUIPfffiiii)
        /*0308*/ 	.word	0x00000000


	//----- nvinfo : EIATTR_MIN_STACK_SIZE
	.align		4
.L_129:
        /*030c*/ 	.byte	0x04, 0x12
        /*030e*/ 	.short	(.L_131 - .L_130)
	.align		4
.L_130:
        /*0310*/ 	.word	index@(_Z8MapArrayPffii)
        /*0314*/ 	.word	0x00000000


	//----- nvinfo : EIATTR_MIN_STACK_SIZE
	.align		4
.L_131:
        /*0318*/ 	.byte	0x04, 0x12
        /*031a*/ 	.short	(.L_133 - .L_132)
	.align		4
.L_132:
        /*031c*/ 	.word	index@(_Z10ClearArrayPifii)
        /*0320*/ 	.word	0x00000000


	//----- nvinfo : EIATTR_MIN_STACK_SIZE
	.align		4
.L_133:
        /*0324*/ 	.byte	0x04, 0x12
        /*0326*/ 	.short	(.L_135 - .L_134)
	.align		4
.L_134:
        /*0328*/ 	.word	index@(_Z10ClearArrayPffii)
        /*032c*/ 	.word	0x00000000


	//----- nvinfo : EIATTR_MIN_STACK_SIZE
	.align		4
.L_135:
        /*0330*/ 	.byte	0x04, 0x12
        /*0332*/ 	.short	(.L_137 - .L_136)
	.align		4
.L_136:
        /*0334*/ 	.word	index@(_Z6getSumPffii)
        /*0338*/ 	.word	0x00000000


	//----- nvinfo : EIATTR_MIN_STACK_SIZE
	.align		4
.L_137:
        /*033c*/ 	.byte	0x04, 0x12
        /*033e*/ 	.short	(.L_139 - .L_138)
	.align		4
.L_138:
        /*0340*/ 	.word	index@(_Z11SetBoundaryiPfS_ii)
        /*0344*/ 	.word	0x00000000


	//----- nvinfo : EIATTR_MIN_STACK_SIZE
	.align		4
.L_139:
        /*0348*/ 	.byte	0x04, 0x12
        /*034a*/ 	.short	(.L_141 - .L_140)
	.align		4
.L_140:
        /*034c*/ 	.word	index@(_Z10DrawSquarePffii)
        /*0350*/ 	.word	0x00000000
.L_141:


//--------------------- .nv.compat                --------------------------
	.section	.nv.compat,"",@"SHT_CUDA_COMPAT_INFO"
	.align	4
        /*0000*/ 	.byte	0x02, 0x09, 0x00, 0x00, 0x02, 0x02, 0x01, 0x00, 0x02, 0x05, 0x05, 0x00, 0x03, 0x07, 0x01, 0x01
        /*0010*/ 	.byte	0x02, 0x03, 0x00, 0x00, 0x02, 0x06, 0x01, 0x00, 0x04, 0x0b, 0x08, 0x00, 0x01, 0x00, 0x00, 0x00
        /*0020*/ 	.byte	0x00, 0x00, 0x00, 0x00


//--------------------- .nv.info._Z16SubtractGradientPfS_S_S_S_S_ii --------------------------
	.section	.nv.info._Z16SubtractGradientPfS_S_S_S_S_ii,"",@"SHT_CUDA_INFO"
	.sectionflags	@""
	.align	4


	//----- nvinfo : EIATTR_CUDA_API_VERSION
	.align		4
        /*0000*/ 	.byte	0x04, 0x37
        /*0002*/ 	.short	(.L_143 - .L_142)
.L_142:
        /*0004*/ 	.word	0x00000082


	//----- nvinfo : EIATTR_KPARAM_INFO
	.align		4
.L_143:
        /*0008*/ 	.byte	0x04, 0x17
        /*000a*/ 	.short	(.L_145 - .L_144)
.L_144:
        /*000c*/ 	.word	0x00000000
        /*0010*/ 	.short	0x0007
        /*0012*/ 	.short	0x0034
        /*0014*/ 	.byte	0x00, 0xf0, 0x11, 0x00


	//----- nvinfo : EIATTR_KPARAM_INFO
	.align		4
.L_145:
        /*0018*/ 	.byte	0x04, 0x17
        /*001a*/ 	.short	(.L_147 - .L_146)
.L_146:
        /*001c*/ 	.word	0x00000000
        /*0020*/ 	.short	0x0006
        /*0022*/ 	.short	0x0030
        /*0024*/ 	.byte	0x00, 0xf0, 0x11, 0x00


	//----- nvinfo : EIATTR_KPARAM_INFO
	.align		4
.L_147:
        /*0028*/ 	.byte	0x04, 0x17
        /*002a*/ 	.short	(.L_149 - .L_148)
.L_148:
        /*002c*/ 	.word	0x00000000
        /*0030*/ 	.short	0x0005
        /*0032*/ 	.short	0x0028
        /*0034*/ 	.byte	0x00, 0xf5, 0x21, 0x00


	//----- nvinfo : EIATTR_KPARAM_INFO
	.align		4
.L_149:
        /*0038*/ 	.byte	0x04, 0x17
        /*003a*/ 	.short	(.L_151 - .L_150)
.L_150:
        /*003c*/ 	.word	0x00000000
        /*0040*/ 	.short	0x0004
        /*0042*/ 	.short	0x0020
        /*0044*/ 	.byte	0x00, 0xf5, 0x21, 0x00


	//----- nvinfo : EIATTR_KPARAM_INFO
	.align		4
.L_151:
        /*0048*/ 	.byte	0x04, 0x17
        /*004a*/ 	.short	(.L_153 - .L_152)
.L_152:
        /*004c*/ 	.word	0x00000000
        /*0050*/ 	.short	0x0003
        /*0052*/ 	.short	0x0018
        /*0054*/ 	.byte	0x00, 0xf5, 0x21, 0x00


	//----- nvinfo : EIATTR_KPARAM_INFO
	.align		4
.L_153:
        /*0058*/ 	.byte	0x04, 0x17
        /*005a*/ 	.short	(.L_155 - .L_154)
.L_154:
        /*005c*/ 	.word	0x00000000
        /*0060*/ 	.short	0x0002
        /*0062*/ 	.short	0x0010
        /*0064*/ 	.byte	0x00, 0xf5, 0x21, 0x00


	//----- nvinfo : EIATTR_KPARAM_INFO
	.align		4
.L_155:
        /*0068*/ 	.byte	0x04, 0x17
        /*006a*/ 	.short	(.L_157 - .L_156)
.L_156:
        /*006c*/ 	.word	0x00000000
        /*0070*/ 	.short	0x0001
        /*0072*/ 	.short	0x0008
        /*0074*/ 	.byte	0x00, 0xf5, 0x21, 0x00


	//----- nvinfo : EIATTR_KPARAM_INFO
	.align		4
.L_157:
        /*0078*/ 	.byte	0x04, 0x17
        /*007a*/ 	.short	(.L_159 - .L_158)
.L_158:
        /*007c*/ 	.word	0x00000000
        /*0080*/ 	.short	0x0000
        /*0082*/ 	.short	0x0000
        /*0084*/ 	.byte	0x00, 0xf5, 0x21, 0x00


	//----- nvinfo : EIATTR_SPARSE_MMA_MASK
	.align		4
.L_159:
        /*0088*/ 	.byte	0x03, 0x50
        /*008a*/ 	.short	0x0000


	//----- nvinfo : EIATTR_MAXREG_COUNT
	.align		4
        /*008c*/ 	.byte	0x03, 0x1b
        /*008e*/ 	.short	0x00ff


	//----- nvinfo : EIATTR_MERCURY_ISA_VERSION
	.align		4
        /*0090*/ 	.byte	0x03, 0x5f
        /*0092*/ 	.short	0x0101


	//----- nvinfo : EIATTR_VRC_CTA_INIT_COUNT
	.align		4
        /*0094*/ 	.byte	0x02, 0x4a
	.zero		1
	.zero		1


	//----- nvinfo : EIATTR_EXIT_INSTR_OFFSETS
	.align		4
        /*0098*/ 	.byte	0x04, 0x1c
        /*009a*/ 	.short	(.L_161 - .L_160)


	//   ....[0]....
.L_160:
        /*009c*/ 	.word	0x00000540


	//   ....[1]....
        /*00a0*/ 	.word	0x000005b0


	//----- nvinfo : EIATTR_CRS_STACK_SIZE
	.align		4
.L_161:
        /*00a4*/ 	.byte	0x04, 0x1e
        /*00a6*/ 	.short	(.L_163 - .L_162)
.L_162:
        /*00a8*/ 	.word	0x00000000


	//----- nvinfo : EIATTR_CBANK_PARAM_SIZE
	.align		4
.L_163:
        /*00ac*/ 	.byte	0x03, 0x19
        /*00ae*/ 	.short	0x0038


	//----- nvinfo : EIATTR_PARAM_CBANK
	.align		4
        /*00b0*/ 	.byte	0x04, 0x0a
        /*00b2*/ 	.short	(.L_165 - .L_164)
	.align		4
.L_164:
        /*00b4*/ 	.word	index@(.nv.constant0._Z16SubtractGradientPfS_S_S_S_S_ii)
        /*00b8*/ 	.short	0x0380
        /*00ba*/ 	.short	0x0038


	//----- nvinfo : EIATTR_SW_WAR
	.align		4
.L_165:
        /*00bc*/ 	.byte	0x04, 0x36
        /*00be*/ 	.short	(.L_167 - .L_166)
.L_166:
        /*00c0*/ 	.word	0x00000008
.L_167:


//--------------------- .nv.info._Z6JacobiPfS_S_S_ii --------------------------
	.section	.nv.info._Z6JacobiPfS_S_S_ii,"",@"SHT_CUDA_INFO"
	.sectionflags	@""
	.align	4


	//----- nvinfo : EIATTR_CUDA_API_VERSION
	.align		4
        /*0000*/ 	.byte	0x04, 0x37
        /*0002*/ 	.short	(.L_169 - .L_168)
.L_168:
        /*0004*/ 	.word	0x00000082


	//----- nvinfo : EIATTR_KPARAM_INFO
	.align		4
.L_169:
        /*0008*/ 	.byte	0x04, 0x17
        /*000a*/ 	.short	(.L_171 - .L_170)
.L_170:
        /*000c*/ 	.word	0x00000000
        /*0010*/ 	.short	0x0005
        /*0012*/ 	.short	0x0024
        /*0014*/ 	.byte	0x00, 0xf0, 0x11, 0x00


	//----- nvinfo : EIATTR_KPARAM_INFO
	.align		4
.L_171:
        /*0018*/ 	.byte	0x04, 0x17
        /*001a*/ 	.short	(.L_173 - .L_172)
.L_172:
        /*001c*/ 	.word	0x00000000
        /*0020*/ 	.short	0x0004
        /*0022*/ 	.short	0x0020
        /*0024*/ 	.byte	0x00, 0xf0, 0x11, 0x00


	//----- nvinfo : EIATTR_KPARAM_INFO
	.align		4
.L_173:
        /*0028*/ 	.byte	0x04, 0x17
        /*002a*/ 	.short	(.L_175 - .L_174)
.L_174:
        /*002c*/ 	.word	0x00000000
        /*0030*/ 	.short	0x0003
        /*0032*/ 	.short	0x0018
        /*0034*/ 	.byte	0x00, 0xf5, 0x21, 0x00


	//----- nvinfo : EIATTR_KPARAM_INFO
	.align		4
.L_175:
        /*0038*/ 	.byte	0x04, 0x17
        /*003a*/ 	.short	(.L_177 - .L_176)
.L_176:
        /*003c*/ 	.word	0x00000000
        /*0040*/ 	.short	0x0002
        /*0042*/ 	.short	0x0010
        /*0044*/ 	.byte	0x00, 0xf5, 0x21, 0x00


	//----- nvinfo : EIATTR_KPARAM_INFO
	.align		4
.L_177:
        /*0048*/ 	.byte	0x04, 0x17
        /*004a*/ 	.short	(.L_179 - .L_178)
.L_178:
        /*004c*/ 	.word	0x00000000
        /*0050*/ 	.short	0x0001
        /*0052*/ 	.short	0x0008
        /*0054*/ 	.byte	0x00, 0xf5, 0x21, 0x00


	//----- nvinfo : EIATTR_KPARAM_INFO
	.align		4
.L_179:
        /*0058*/ 	.byte	0x04, 0x17
        /*005a*/ 	.short	(.L_181 - .L_180)
.L_180:
        /*005c*/ 	.word	0x00000000
        /*0060*/ 	.short	0x0000
        /*0062*/ 	.short	0x0000
        /*0064*/ 	.byte	0x00, 0xf5, 0x21, 0x00


	//----- nvinfo : EIATTR_SPARSE_MMA_MASK
	.align		4
.L_181:
        /*0068*/ 	.byte	0x03, 0x50
        /*006a*/ 	.short	0x0000


	//----- nvinfo : EIATTR_MAXREG_COUNT
	.align		4
        /*006c*/ 	.byte	0x03, 0x1b
        /*006e*/ 	.short	0x00ff


	//----- nvinfo : EIATTR_MERCURY_ISA_VERSION
	.align		4
        /*0070*/ 	.byte	0x03, 0x5f
        /*0072*/ 	.short	0x0101


	//----- nvinfo : EIATTR_VRC_CTA_INIT_COUNT
	.align		4
        /*0074*/ 	.byte	0x02, 0x4a
	.zero		1
	.zero		1


	//----- nvinfo : EIATTR_EXIT_INSTR_OFFSETS
	.align		4
        /*0078*/ 	.byte	0x04, 0x1c
        /*007a*/ 	.short	(.L_183 - .L_182)


	//   ....[0]....
.L_182:
        /*007c*/ 	.word	0x00000100


	//   ....[1]....
        /*0080*/ 	.word	0x00000420


	//----- nvinfo : EIATTR_CBANK_PARAM_SIZE
	.align		4
.L_183:
        /*0084*/ 	.byte	0x03, 0x19
        /*0086*/ 	.short	0x0028


	//----- nvinfo : EIATTR_PARAM_CBANK
	.align		4
        /*0088*/ 	.byte	0x04, 0x0a
        /*008a*/ 	.short	(.L_185 - .L_184)
	.align		4
.L_184:
        /*008c*/ 	.word	index@(.nv.constant0._Z6JacobiPfS_S_S_ii)
        /*0090*/ 	.short	0x0380
        /*0092*/ 	.short	0x0028


	//----- nvinfo : EIATTR_SW_WAR
	.align		4
.L_185:
        /*0094*/ 	.byte	0x04, 0x36
        /*0096*/ 	.short	(.L_187 - .L_186)
.L_186:
        /*0098*/ 	.word	0x00000008
.L_187:


//--------------------- .nv.info._Z17ComputeDivergencePfS_S_S_ii --------------------------
	.section	.nv.info._Z17ComputeDivergencePfS_S_S_ii,"",@"SHT_CUDA_INFO"
	.sectionflags	@""
	.align	4


	//----- nvinfo : EIATTR_CUDA_API_VERSION
	.align		4
        /*0000*/ 	.byte	0x04, 0x37
        /*0002*/ 	.short	(.L_189 - .L_188)
.L_188:
        /*0004*/ 	.word	0x00000082


	//----- nvinfo : EIATTR_KPARAM_INFO
	.align		4
.L_189:
        /*0008*/ 	.byte	0x04, 0x17
        /*000a*/ 	.short	(.L_191 - .L_190)
.L_190:
        /*000c*/ 	.word	0x00000000
        /*0010*/ 	.short	0x0005
        /*0012*/ 	.short	0x0024
        /*0014*/ 	.byte	0x00, 0xf0, 0x11, 0x00


	//----- nvinfo : EIATTR_KPARAM_INFO
	.align		4
.L_191:
        /*0018*/ 	.byte	0x04, 0x17
        /*001a*/ 	.short	(.L_193 - .L_192)
.L_192:
        /*001c*/ 	.word	0x00000000
        /*0020*/ 	.short	0x0004
        /*0022*/ 	.short	0x0020
        /*0024*/ 	.byte	0x00, 0xf0, 0x11, 0x00


	//----- nvinfo : EIATTR_KPARAM_INFO
	.align		4
.L_193:
        /*0028*/ 	.byte	0x04, 0x17
        /*002a*/ 	.short	(.L_195 - .L_194)
.L_194:
        /*002c*/ 	.word	0x00000000
        /*0030*/ 	.short	0x0003
        /*0032*/ 	.short	0x0018
        /*0034*/ 	.byte	0x00, 0xf5, 0x21, 0x00


	//----- nvinfo : EIATTR_KPARAM_INFO
	.align		4
.L_195:
        /*0038*/ 	.byte	0x04, 0x17
        /*003a*/ 	.short	(.L_197 - .L_196)
.L_196:
        /*003c*/ 	.word	0x00000000
        /*0040*/ 	.short	0x0002
        /*0042*/ 	.short	0x0010
        /*0044*/ 	.byte	0x00, 0xf5, 0x21, 0x00


	//----- nvinfo : EIATTR_KPARAM_INFO
	.align		4
.L_197:
        /*0048*/ 	.byte	0x04, 0x17
        /*004a*/ 	.short	(.L_199 - .L_198)
.L_198:
        /*004c*/ 	.word	0x00000000
        /*0050*/ 	.short	0x0001
        /*0052*/ 	.short	0x0008
        /*0054*/ 	.byte	0x00, 0xf5, 0x21, 0x00


	//----- nvinfo : EIATTR_KPARAM_INFO
	.align		4
.L_199:
        /*0058*/ 	.byte	0x04, 0x17
        /*005a*/ 	.short	(.L_201 - .L_200)
.L_200:
        /*005c*/ 	.word	0x00000000
        /*0060*/ 	.short	0x0000
        /*0062*/ 	.short	0x0000
        /*0064*/ 	.byte	0x00, 0xf5, 0x21, 0x00


	//----- nvinfo : EIATTR_SPARSE_MMA_MASK
	.align		4
.L_201:
        /*0068*/ 	.byte	0x03, 0x50
        /*006a*/ 	.short	0x0000


	//----- nvinfo : EIATTR_MAXREG_COUNT
	.align		4
        /*006c*/ 	.byte	0x03, 0x1b
        /*006e*/ 	.short	0x00ff


	//----- nvinfo : EIATTR_MERCURY_ISA_VERSION
	.align		4
        /*0070*/ 	.byte	0x03, 0x5f
        /*0072*/ 	.short	0x0101


	//----- nvinfo : EIATTR_VRC_CTA_INIT_COUNT
	.align		4
        /*0074*/ 	.byte	0x02, 0x4a
	.zero		1
	.zero		1


	//----- nvinfo : EIATTR_EXIT_INSTR_OFFSETS
	.align		4
        /*0078*/ 	.byte	0x04, 0x1c
        /*007a*/ 	.short	(.L_203 - .L_202)


	//   ....[0]....
.L_202:
        /*007c*/ 	.word	0x00000160


	//   ....[1]....
        /*0080*/ 	.word	0x00000590


	//----- nvinfo : EIATTR_CRS_STACK_SIZE
	.align		4
.L_203:
        /*0084*/ 	.byte	0x04, 0x1e
        /*0086*/ 	.short	(.L_205 - .L_204)
.L_204:
        /*0088*/ 	.word	0x00000000


	//----- nvinfo : EIATTR_CBANK_PARAM_SIZE
	.align		4
.L_205:
        /*008c*/ 	.byte	0x03, 0x19
        /*008e*/ 	.short	0x0028


	//----- nvinfo : EIATTR_PARAM_CBANK
	.align		4
        /*0090*/ 	.byte	0x04, 0x0a
        /*0092*/ 	.short	(.L_207 - .L_206)
	.align		4
.L_206:
        /*0094*/ 	.word	index@(.nv.constant0._Z17ComputeDivergencePfS_S_S_ii)
        /*0098*/ 	.short	0x0380
        /*009a*/ 	.short	0x0028


	//----- nvinfo : EIATTR_SW_WAR
	.align		4
.L_207:
        /*009c*/ 	.byte	0x04, 0x36
        /*009e*/ 	.short	(.L_209 - .L_208)
.L_208:
        /*00a0*/ 	.word	0x00000008
.L_209:


//--------------------- .nv.info._Z13ApplyBuoyancyPfS_S_S_S_S_ffffii --------------------------
	.section	.nv.info._Z13ApplyBuoyancyPfS_S_S_S_S_ffffii,"",@"SHT_CUDA_INFO"
	.sectionflags	@""
	.align	4


	//----- nvinfo : EIATTR_CUDA_API_VERSION
	.align		4
        /*0000*/ 	.byte	0x04, 0x37
        /*0002*/ 	.short	(.L_211 - .L_210)
.L_210:
        /*0004*/ 	.word	0x00000082


	//----- nvinfo : EIATTR_KPARAM_INFO
	.align		4
.L_211:
        /*0008*/ 	.byte	0x04, 0x17
        /*000a*/ 	.short	(.L_213 - .L_212)
.L_212:
        /*000c*/ 	.word	0x00000000
        /*0010*/ 	.short	0x000b
        /*0012*/ 	.short	0x0044
        /*0014*/ 	.byte	0x00, 0xf0, 0x11, 0x00


	//----- nvinfo : EIATTR_KPARAM_INFO
	.align		4
.L_213:
        /*0018*/ 	.byte	0x04, 0x17
        /*001a*/ 	.short	(.L_215 - .L_214)
.L_214:
        /*001c*/ 	.word	0x00000000
        /*0020*/ 	.short	0x000a
        /*0022*/ 	.short	0x0040
        /*0024*/ 	.byte	0x00, 0xf0, 0x11, 0x00


	//----- nvinfo : EIATTR_KPARAM_INFO
	.align		4
.L_215:
        /*0028*/ 	.byte	0x04, 0x17
        /*002a*/ 	.short	(.L_217 - .L_216)
.L_216:
        /*002c*/ 	.word	0x00000000
        /*0030*/ 	.short	0x0009
        /*0032*/ 	.short	0x003c
        /*0034*/ 	.byte	0x00, 0xf0, 0x11, 0x00


	//----- nvinfo : EIATTR_KPARAM_INFO
	.align		4
.L_217:
        /*0038*/ 	.byte	0x04, 0x17
        /*003a*/ 	.short	(.L_219 - .L_218)
.L_218:
        /*003c*/ 	.word	0x00000000
        /*0040*/ 	.short	0x0008
        /*0042*/ 	.short	0x0038
        /*0044*/ 	.byte	0x00, 0xf0, 0x11, 0x00


	//----- nvinfo : EIATTR_KPARAM_INFO
	.align		4
.L_219:
        /*0048*/ 	.byte	0x04, 0x17
        /*004a*/ 	.short	(.L_221 - .L_220)
.L_220:
        /*004c*/ 	.word	0x00000000
        /*0050*/ 	.short	0x0007
        /*0052*/ 	.short	0x0034
        /*0054*/ 	.byte	0x00, 0xf0, 0x11, 0x00


	//----- nvinfo : EIATTR_KPARAM_INFO
	.align		4
.L_221:
        /*0058*/ 	.byte	0x04, 0x17
        /*005a*/ 	.short	(.L_223 - .L_222)
.L_222:
        /*005c*/ 	.word	0x00000000
        /*0060*/ 	.short	0x0006
        /*0062*/ 	.short	0x0030
        /*0064*/ 	.byte	0x00, 0xf0, 0x11, 0x00


	//----- nvinfo : EIATTR_KPARAM_INFO
	.align		4
.L_223:
        /*0068*/ 	.byte	0x04, 0x17
        /*006a*/ 	.short	(.L_225 - .L_224)
.L_224:
        /*006c*/ 	.word	0x00000000
        /*0070*/ 	.short	0x0005
        /*0072*/ 	.short	0x0028
        /*0074*/ 	.byte	0x00, 0xf5, 0x21, 0x00


	//----- nvinfo : EIATTR_KPARAM_INFO
	.align		4
.L_225:
        /*0078*/ 	.byte	0x04, 0x17
        /*007a*/ 	.short	(.L_227 - .L_226)
.L_226:
        /*007c*/ 	.word	0x00000000
        /*0080*/ 	.short	0x0004
        /*0082*/ 	.short	0x0020
        /*0084*/ 	.byte	0x00, 0xf5, 0x21, 0x00


	//----- nvinfo : EIATTR_KPARAM_INFO
	.align		4
.L_227:
        /*0088*/ 	.byte	0x04, 0x17
        /*008a*/ 	.short	(.L_229 - .L_228)
.L_228:
        /*008c*/ 	.word	0x00000000
        /*0090*/ 	.short	0x0003
        /*0092*/ 	.short	0x0018
        /*0094*/ 	.byte	0x00, 0xf5, 0x21, 0x00


	//----- nvinfo : EIATTR_KPARAM_INFO
	.align		4
.L_229:
        /*0098*/ 	.byte	0x04, 0x17
        /*009a*/ 	.short	(.L_231 - .L_230)
.L_230:
        /*009c*/ 	.word	0x00000000
        /*00a0*/ 	.short	0x0002
        /*00a2*/ 	.short	0x0010
        /*00a4*/ 	.byte	0x00, 0xf5, 0x21, 0x00


	//----- nvinfo : EIATTR_KPARAM_INFO
	.align		4
.L_231:
        /*00a8*/ 	.byte	0x04, 0x17
        /*00aa*/ 	.short	(.L_233 - .L_232)
.L_232:
        /*00ac*/ 	.word	0x00000000
        /*00b0*/ 	.short	0x0001
        /*00b2*/ 	.short	0x0008
        /*00b4*/ 	.byte	0x00, 0xf5, 0x21, 0x00


	//----- nvinfo : EIATTR_KPARAM_INFO
	.align		4
.L_233:
        /*00b8*/ 	.byte	0x04, 0x17
        /*00ba*/ 	.short	(.L_235 - .L_234)
.L_234:
        /*00bc*/ 	.word	0x00000000
        /*00c0*/ 	.short	0x0000
        /*00c2*/ 	.short	0x0000
        /*00c4*/ 	.byte	0x00, 0xf5, 0x21, 0x00


	//----- nvinfo : EIATTR_SPARSE_MMA_MASK
	.align		4
.L_235:
        /*00c8*/ 	.byte	0x03, 0x50
        /*00ca*/ 	.short	0x0000


	//----- nvinfo : EIATTR_MAXREG_COUNT
	.align		4
        /*00cc*/ 	.byte	0x03, 0x1b
        /*00ce*/ 	.short	0x00ff


	//----- nvinfo : EIATTR_MERCURY_ISA_VERSION
	.align		4
        /*00d0*/ 	.byte	0x03, 0x5f
        /*00d2*/ 	.short	0x0101


	//----- nvinfo : EIATTR_VRC_CTA_INIT_COUNT
	.align		4
        /*00d4*/ 	.byte	0x02, 0x4a
	.zero		1
	.zero		1


	//----- nvinfo : EIATTR_EXIT_INSTR_OFFSETS
	.align		4
        /*00d8*/ 	.byte	0x04, 0x1c
        /*00da*/ 	.short	(.L_237 - .L_236)


	//   ....[0]....
.L_236:
        /*00dc*/ 	.word	0x00000160


	//   ....[1]....
        /*00e0*/ 	.word	0x000002a0


	//   ....[2]....
        /*00e4*/ 	.word	0x000003f0


	//----- nvinfo : EIATTR_CBANK_PARAM_SIZE
	.align		4
.L_237:
        /*00e8*/ 	.byte	0x03, 0x19
        /*00ea*/ 	.short	0x0048


	//----- nvinfo : EIATTR_PARAM_CBANK
	.align		4
        /*00ec*/ 	.byte	0x04, 0x0a
        /*00ee*/ 	.short	(.L_239 - .L_238)
	.align		4
.L_238:
        /*00f0*/ 	.word	index@(.nv.constant0._Z13ApplyBuoyancyPfS_S_S_S_S_ffffii)
        /*00f4*/ 	.short	0x0380
        /*00f6*/ 	.short	0x0048


	//----- nvinfo : EIATTR_SW_WAR
	.align		4
.L_239:
        /*00f8*/ 	.byte	0x04, 0x36
        /*00fa*/ 	.short	(.L_241 - .L_240)
.L_240:
        /*00fc*/ 	.word	0x00000008
.L_241:


//--------------------- .nv.info._Z20vorticityConfinementPfS_S_S_S_ffii --------------------------
	.section	.nv.info._Z20vorticityConfinementPfS_S_S_S_ffii,"",@"SHT_CUDA_INFO"
	.sectionflags	@""
	.align	4


	//----- nvinfo : EIATTR_CUDA_API_VERSION
	.align		4
        /*0000*/ 	.byte	0x04, 0x37
        /*0002*/ 	.short	(.L_243 - .L_242)
.L_242:
        /*0004*/ 	.word	0x00000082


	//----- nvinfo : EIATTR_KPARAM_INFO
	.align		4
.L_243:
        /*0008*/ 	.byte	0x04, 0x17
        /*000a*/ 	.short	(.L_245 - .L_244)
.L_244:
        /*000c*/ 	.word	0x00000000
        /*0010*/ 	.short	0x0008
        /*0012*/ 	.short	0x0034
        /*0014*/ 	.byte	0x00, 0xf0, 0x11, 0x00


	//----- nvinfo : EIATTR_KPARAM_INFO
	.align		4
.L_245:
        /*0018*/ 	.byte	0x04, 0x17
        /*001a*/ 	.short	(.L_247 - .L_246)
.L_246:
        /*001c*/ 	.word	0x00000000
        /*0020*/ 	.short	0x0007
        /*0022*/ 	.short	0x0030
        /*0024*/ 	.byte	0x00, 0xf0, 0x11, 0x00


	//----- nvinfo : EIATTR_KPARAM_INFO
	.align		4
.L_247:
        /*0028*/ 	.byte	0x04, 0x17
        /*002a*/ 	.short	(.L_249 - .L_248)
.L_248:
        /*002c*/ 	.word	0x00000000
        /*0030*/ 	.short	0x0006
        /*0032*/ 	.short	0x002c
        /*0034*/ 	.byte	0x00, 0xf0, 0x11, 0x00


	//----- nvinfo : EIATTR_KPARAM_INFO
	.align		4
.L_249:
        /*0038*/ 	.byte	0x04, 0x17
        /*003a*/ 	.short	(.L_251 - .L_250)
.L_250:
        /*003c*/ 	.word	0x00000000
        /*0040*/ 	.short	0x0005
        /*0042*/ 	.short	0x0028
        /*0044*/ 	.byte	0x00, 0xf0, 0x11, 0x00


	//----- nvinfo : EIATTR_KPARAM_INFO
	.align		4
.L_251:
        /*0048*/ 	.byte	0x04, 0x17
        /*004a*/ 	.short	(.L_253 - .L_252)
.L_252:
        /*004c*/ 	.word	0x00000000
        /*0050*/ 	.short	0x0004
        /*0052*/ 	.short	0x0020
        /*0054*/ 	.byte	0x00, 0xf5, 0x21, 0x00


	//----- nvinfo : EIATTR_KPARAM_INFO
	.align		4
.L_253:
        /*0058*/ 	.byte	0x04, 0x17
        /*005a*/ 	.short	(.L_255 - .L_254)
.L_254:
        /*005c*/ 	.word	0x00000000
        /*0060*/ 	.short	0x0003
        /*0062*/ 	.short	0x0018
        /*0064*/ 	.byte	0x00, 0xf5, 0x21, 0x00


	//----- nvinfo : EIATTR_KPARAM_INFO
	.align		4
.L_255:
        /*0068*/ 	.byte	0x04, 0x17
        /*006a*/ 	.short	(.L_257 - .L_256)
.L_256:
        /*006c*/ 	.word	0x00000000
        /*0070*/ 	.short	0x0002
        /*0072*/ 	.short	0x0010
        /*0074*/ 	.byte	0x00, 0xf5, 0x21, 0x00


	//----- nvinfo : EIATTR_KPARAM_INFO
	.align		4
.L_257:
        /*0078*/ 	.byte	0x04, 0x17
        /*007a*/ 	.short	(.L_259 - .L_258)
.L_258:
        /*007c*/ 	.word	0x00000000
        /*0080*/ 	.short	0x0001
        /*0082*/ 	.short	0x0008
        /*0084*/ 	.byte	0x00, 0xf5, 0x21, 0x00


	//----- nvinfo : EIATTR_KPARAM_INFO
	.align		4
.L_259:
        /*0088*/ 	.byte	0x04, 0x17
        /*008a*/ 	.short	(.L_261 - .L_260)
.L_260:
        /*008c*/ 	.word	0x00000000
        /*0090*/ 	.short	0x0000
        /*0092*/ 	.short	0x0000
        /*0094*/ 	.byte	0x00, 0xf5, 0x21, 0x00


	//----- nvinfo : EIATTR_SPARSE_MMA_MASK
	.align		4
.L_261:
        /*0098*/ 	.byte	0x03, 0x50
        /*009a*/ 	.short	0x0000


	//----- nvinfo : EIATTR_MAXREG_COUNT
	.align		4
        /*009c*/ 	.byte	0x03, 0x1b
        /*009e*/ 	.short	0x00ff


	//----- nvinfo : EIATTR_MERCURY_ISA_VERSION
	.align		4
        /*00a0*/ 	.byte	0x03, 0x5f
        /*00a2*/ 	.short	0x0101


	//----- nvinfo : EIATTR_VRC_CTA_INIT_COUNT
	.align		4
        /*00a4*/ 	.byte	0x02, 0x4a
	.zero		1
	.zero		1


	//----- nvinfo : EIATTR_EXIT_INSTR_OFFSETS
	.align		4
        /*00a8*/ 	.byte	0x04, 0x1c
        /*00aa*/ 	.short	(.L_263 - .L_262)


	//   ....[0]....
.L_262:
        /*00ac*/ 	.word	0x000009b0


	//   ....[1]....
        /*00b0*/ 	.word	0x00000a30


	//----- nvinfo : EIATTR_CRS_STACK_SIZE
	.align		4
.L_263:
        /*00b4*/ 	.byte	0x04, 0x1e
        /*00b6*/ 	.short	(.L_265 - .L_264)
.L_264:
        /*00b8*/ 	.word	0x00000000


	//----- nvinfo : EIATTR_CBANK_PARAM_SIZE
	.align		4
.L_265:
        /*00bc*/ 	.byte	0x03, 0x19
        /*00be*/ 	.short	0x0038


	//----- nvinfo : EIATTR_PARAM_CBANK
	.align		4
        /*00c0*/ 	.byte	0x04, 0x0a
        /*00c2*/ 	.short	(.L_267 - .L_266)
	.align		4
.L_266:
        /*00c4*/ 	.word	index@(.nv.constant0._Z20vorticityConfinementPfS_S_S_S_ffii)
        /*00c8*/ 	.short	0x0380
        /*00ca*/ 	.short	0x0038


	//----- nvinfo : EIATTR_SW_WAR
	.align		4
.L_267:
        /*00cc*/ 	.byte	0x04, 0x36
        /*00ce*/ 	.short	(.L_269 - .L_268)
.L_268:
        /*00d0*/ 	.word	0x00000008
.L_269:


//--------------------- .nv.info._Z6AdvectPfS_S_S_S_ffii --------------------------
	.section	.nv.info._Z6AdvectPfS_S_S_S_ffii,"",@"SHT_CUDA_INFO"
	.sectionflags	@""
	.align	4


	//----- nvinfo : EIATTR_CUDA_API_VERSION
	.align		4
        /*0000*/ 	.byte	0x04, 0x37
        /*0002*/ 	.short	(.L_271 - .L_270)
.L_270:
        /*0004*/ 	.word	0x00000082


	//----- nvinfo : EIATTR_KPARAM_INFO
	.align		4
.L_271:
        /*0008*/ 	.byte	0x04, 0x17
        /*000a*/ 	.short	(.L_273 - .L_272)
.L_272:
        /*000c*/ 	.word	0x00000000
        /*0010*/ 	.short	0x0008
        /*0012*/ 	.short	0x0034
        /*0014*/ 	.byte	0x00, 0xf0, 0x11, 0x00


	//----- nvinfo : EIATTR_KPARAM_INFO
	.align		4
.L_273:
        /*0018*/ 	.byte	0x04, 0x17
        /*001a*/ 	.short	(.L_275 - .L_274)
.L_274:
        /*001c*/ 	.word	0x00000000
        /*0020*/ 	.short	0x0007
        /*0022*/ 	.short	0x0030
        /*0024*/ 	.byte	0x00, 0xf0, 0x11, 0x00


	//----- nvinfo : EIATTR_KPARAM_INFO
	.align		4
.L_275:
        /*0028*/ 	.byte	0x04, 0x17
        /*002a*/ 	.short	(.L_277 - .L_276)
.L_276:
        /*002c*/ 	.word	0x00000000
        /*0030*/ 	.short	0x0006
        /*0032*/ 	.short	0x002c
        /*0034*/ 	.byte	0x00, 0xf0, 0x11, 0x00


	//----- nvinfo : EIATTR_KPARAM_INFO
	.align		4
.L_277:
        /*0038*/ 	.byte	0x04, 0x17
        /*003a*/ 	.short	(.L_279 - .L_278)
.L_278:
        /*003c*/ 	.word	0x00000000
        /*0040*/ 	.short	0x0005
        /*0042*/ 	.short	0x0028
        /*0044*/ 	.byte	0x00, 0xf0, 0x11, 0x00


	//----- nvinfo : EIATTR_KPARAM_INFO
	.align		4
.L_279:
        /*0048*/ 	.byte	0x04, 0x17
        /*004a*/ 	.short	(.L_281 - .L_280)
.L_280:
        /*004c*/ 	.word	0x00000000
        /*0050*/ 	.short	0x0004
        /*0052*/ 	.short	0x0020
        /*0054*/ 	.byte	0x00, 0xf5, 0x21, 0x00


	//----- nvinfo : EIATTR_KPARAM_INFO
	.align		4
.L_281:
        /*0058*/ 	.byte	0x04, 0x17
        /*005a*/ 	.short	(.L_283 - .L_282)
.L_282:
        /*005c*/ 	.word	0x00000000
        /*0060*/ 	.short	0x0003
        /*0062*/ 	.short	0x0018
        /*0064*/ 	.byte	0x00, 0xf5, 0x21, 0x00


	//----- nvinfo : EIATTR_KPARAM_INFO
	.align		4
.L_283:
        /*0068*/ 	.byte	0x04, 0x17
        /*006a*/ 	.short	(.L_285 - .L_284)
.L_284:
        /*006c*/ 	.word	0x00000000
        /*0070*/ 	.short	0x0002
        /*0072*/ 	.short	0x0010
        /*0074*/ 	.byte	0x00, 0xf5, 0x21, 0x00


	//----- nvinfo : EIATTR_KPARAM_INFO
	.align		4
.L_285:
        /*0078*/ 	.byte	0x04, 0x17
        /*007a*/ 	.short	(.L_287 - .L_286)
.L_286:
        /*007c*/ 	.word	0x00000000
        /*0080*/ 	.short	0x0001
        /*0082*/ 	.short	0x0008
        /*0084*/ 	.byte	0x00, 0xf5, 0x21, 0x00


	//----- nvinfo : EIATTR_KPARAM_INFO
	.align		4
.L_287:
        /*0088*/ 	.byte	0x04, 0x17
        /*008a*/ 	.short	(.L_289 - .L_288)
.L_288:
        /*008c*/ 	.word	0x00000000
        /*0090*/ 	.short	0x0000
        /*0092*/ 	.short	0x0000
        /*0094*/ 	.byte	0x00, 0xf5, 0x21, 0x00


	//----- nvinfo : EIATTR_SPARSE_MMA_MASK
	.align		4
.L_289:
        /*0098*/ 	.byte	0x03, 0x50
        /*009a*/ 	.short	0x0000


	//----- nvinfo : EIATTR_MAXREG_COUNT
	.align		4
        /*009c*/ 	.byte	0x03, 0x1b
        /*009e*/ 	.short	0x00ff


	//----- nvinfo : EIATTR_MERCURY_ISA_VERSION
	.align		4
        /*00a0*/ 	.byte	0x03, 0x5f
        /*00a2*/ 	.short	0x0101


	//----- nvinfo : EIATTR_VRC_CTA_INIT_COUNT
	.align		4
        /*00a4*/ 	.byte	0x02, 0x4a
	.zero		1
	.zero		1


	//----- nvinfo : EIATTR_EXIT_INSTR_OFFSETS
	.align		4
        /*00a8*/ 	.byte	0x04, 0x1c
        /*00aa*/ 	.short	(.L_291 - .L_290)


	//   ....[0]....
.L_290:
        /*00ac*/ 	.word	0x000004f0


	//   ....[1]....
        /*00b0*/ 	.word	0x00000540


	//----- nvinfo : EIATTR_CRS_STACK_SIZE
	.align		4
.L_291:
        /*00b4*/ 	.byte	0x04, 0x1e
        /*00b6*/ 	.short	(.L_293 - .L_292)
.L_292:
        /*00b8*/ 	.word	0x00000000


	//----- nvinfo : EIATTR_CBANK_PARAM_SIZE
	.align		4
.L_293:
        /*00bc*/ 	.byte	0x03, 0x19
        /*00be*/ 	.short	0x0038


	//----- nvinfo : EIATTR_PARAM_CBANK
	.align		4
        /*00c0*/ 	.byte	0x04, 0x0a
        /*00c2*/ 	.short	(.L_295 - .L_294)
	.align		4
.L_294:
        /*00c4*/ 	.word	index@(.nv.constant0._Z6AdvectPfS_S_S_S_ffii)
        /*00c8*/ 	.short	0x0380
        /*00ca*/ 	.short	0x0038


	//----- nvinfo : EIATTR_SW_WAR
	.align		4
.L_295:
        /*00cc*/ 	.byte	0x04, 0x36
        /*00ce*/ 	.short	(.L_297 - .L_296)
.L_296:
        /*00d0*/ 	.word	0x00000008
.L_297:


//--------------------- .nv.info._Z6AdvectPfS_S_S_S_S_S_ffii --------------------------
	.section	.nv.info._Z6AdvectPfS_S_S_S_S_S_ffii,"",@"SHT_CUDA_INFO"
	.sectionflags	@""
	.align	4


	//----- nvinfo : EIATTR_CUDA_API_VERSION
	.align		4
        /*0000*/ 	.byte	0x04, 0x37
        /*0002*/ 	.short	(.L_299 - .L_298)
.L_298:
        /*0004*/ 	.word	0x00000082


	//----- nvinfo : EIATTR_KPARAM_INFO
	.align		4
.L_299:
        /*0008*/ 	.byte	0x04, 0x17
        /*000a*/ 	.short	(.L_301 - .L_300)
.L_300:
        /*000c*/ 	.word	0x00000000
        /*0010*/ 	.short	0x000a
        /*0012*/ 	.short	0x0044
        /*0014*/ 	.byte	0x00, 0xf0, 0x11, 0x00


	//----- nvinfo : EIATTR_KPARAM_INFO
	.align		4
.L_301:
        /*0018*/ 	.byte	0x04, 0x17
        /*001a*/ 	.short	(.L_303 - .L_302)
.L_302:
        /*001c*/ 	.word	0x00000000
        /*0020*/ 	.short	0x0009
        /*0022*/ 	.short	0x0040
        /*0024*/ 	.byte	0x00, 0xf0, 0x11, 0x00


	//----- nvinfo : EIATTR_KPARAM_INFO
	.align		4
.L_303:
        /*0028*/ 	.byte	0x04, 0x17
        /*002a*/ 	.short	(.L_305 - .L_304)
.L_304:
        /*002c*/ 	.word	0x00000000
        /*0030*/ 	.short	0x0008
        /*0032*/ 	.short	0x003c
        /*0034*/ 	.byte	0x00, 0xf0, 0x11, 0x00


	//----- nvinfo : EIATTR_KPARAM_INFO
	.align		4
.L_305:
        /*0038*/ 	.byte	0x04, 0x17
        /*003a*/ 	.short	(.L_307 - .L_306)
.L_306:
        /*003c*/ 	.word	0x00000000
        /*0040*/ 	.short	0x0007
        /*0042*/ 	.short	0x0038
        /*0044*/ 	.byte	0x00, 0xf0, 0x11, 0x00


	//----- nvinfo : EIATTR_KPARAM_INFO
	.align		4
.L_307:
        /*0048*/ 	.byte	0x04, 0x17
        /*004a*/ 	.short	(.L_309 - .L_308)
.L_308:
        /*004c*/ 	.word	0x00000000
        /*0050*/ 	.short	0x0006
        /*0052*/ 	.short	0x0030
        /*0054*/ 	.byte	0x00, 0xf5, 0x21, 0x00


	//----- nvinfo : EIATTR_KPARAM_INFO
	.align		4
.L_309:
        /*0058*/ 	.byte	0x04, 0x17
        /*005a*/ 	.short	(.L_311 - .L_310)
.L_310:
        /*005c*/ 	.word	0x00000000
        /*0060*/ 	.short	0x0005
        /*0062*/ 	.short	0x0028
        /*0064*/ 	.byte	0x00, 0xf5, 0x21, 0x00


	//----- nvinfo : EIATTR_KPARAM_INFO
	.align		4
.L_311:
        /*0068*/ 	.byte	0x04, 0x17
        /*006a*/ 	.short	(.L_313 - .L_312)
.L_312:
        /*006c*/ 	.word	0x00000000
        /*0070*/ 	.short	0x0004
        /*0072*/ 	.short	0x0020
        /*0074*/ 	.byte	0x00, 0xf5, 0x21, 0x00


	//----- nvinfo : EIATTR_KPARAM_INFO
	.align		4
.L_313:
        /*0078*/ 	.byte	0x04, 0x17
        /*007a*/ 	.short	(.L_315 - .L_314)
.L_314:
        /*007c*/ 	.word	0x00000000
        /*0080*/ 	.short	0x0003
        /*0082*/ 	.short	0x0018
        /*0084*/ 	.byte	0x00, 0xf5, 0x21, 0x00


	//----- nvinfo : EIATTR_KPARAM_INFO
	.align		4
.L_315:
        /*0088*/ 	.byte	0x04, 0x17
        /*008a*/ 	.short	(.L_317 - .L_316)
.L_316:
        /*008c*/ 	.word	0x00000000
        /*0090*/ 	.short	0x0002
        /*0092*/ 	.short	0x0010
        /*0094*/ 	.byte	0x00, 0xf5, 0x21, 0x00


	//----- nvinfo : EIATTR_KPARAM_INFO
	.align		4
.L_317:
        /*0098*/ 	.byte	0x04, 0x17
        /*009a*/ 	.short	(.L_319 - .L_318)
.L_318:
        /*009c*/ 	.word	0x00000000
        /*00a0*/ 	.short	0x0001
        /*00a2*/ 	.short	0x0008
        /*00a4*/ 	.byte	0x00, 0xf5, 0x21, 0x00


	//----- nvinfo : EIATTR_KPARAM_INFO
	.align		4
.L_319:
        /*00a8*/ 	.byte	0x04, 0x17
        /*00aa*/ 	.short	(.L_321 - .L_320)
.L_320:
        /*00ac*/ 	.word	0x00000000
        /*00b0*/ 	.short	0x0000
        /*00b2*/ 	.short	0x0000
        /*00b4*/ 	.byte	0x00, 0xf5, 0x21, 0x00


	//----- nvinfo : EIATTR_SPARSE_MMA_MASK
	.align		4
.L_321:
        /*00b8*/ 	.byte	0x03, 0x50
        /*00ba*/ 	.short	0x0000


	//----- nvinfo : EIATTR_MAXREG_COUNT
	.align		4
        /*00bc*/ 	.byte	0x03, 0x1b
        /*00be*/ 	.short	0x00ff


	//----- nvinfo : EIATTR_MERCURY_ISA_VERSION
	.align		4
        /*00c0*/ 	.byte	0x03, 0x5f
        /*00c2*/ 	.short	0x0101


	//----- nvinfo : EIATTR_VRC_CTA_INIT_COUNT
	.align		4
        /*00c4*/ 	.byte	0x02, 0x4a
	.zero		1
	.zero		1


	//----- nvinfo : EIATTR_EXIT_INSTR_OFFSETS
	.align		4
        /*00c8*/ 	.byte	0x04, 0x1c
        /*00ca*/ 	.short	(.L_323 - .L_322)


	//   ....[0]....
.L_322:
        /*00cc*/ 	.word	0x00000600


	//   ....[1]....
        /*00d0*/ 	.word	0x00000680


	//----- nvinfo : EIATTR_CRS_STACK_SIZE
	.align		4
.L_323:
        /*00d4*/ 	.byte	0x04, 0x1e
        /*00d6*/ 	.short	(.L_325 - .L_324)
.L_324:
        /*00d8*/ 	.word	0x00000000


	//----- nvinfo : EIATTR_CBANK_PARAM_SIZE
	.align		4
.L_325:
        /*00dc*/ 	.byte	0x03, 0x19
        /*00de*/ 	.short	0x0048


	//----- nvinfo : EIATTR_PARAM_CBANK
	.align		4
        /*00e0*/ 	.byte	0x04, 0x0a
        /*00e2*/ 	.short	(.L_327 - .L_326)
	.align		4
.L_326:
        /*00e4*/ 	.word	index@(.nv.constant0._Z6AdvectPfS_S_S_S_S_S_ffii)
        /*00e8*/ 	.short	0x0380
        /*00ea*/ 	.short	0x0048


	//----- nvinfo : EIATTR_SW_WAR
	.align		4
.L_327:
        /*00ec*/ 	.byte	0x04, 0x36
        /*00ee*/ 	.short	(.L_329 - .L_328)
.L_328:
        /*00f0*/ 	.word	0x00000008
.L_329:


//--------------------- .nv.info._Z9MakeColorPfS_S_S_S_ii --------------------------
	.section	.nv.info._Z9MakeColorPfS_S_S_S_ii,"",@"SHT_CUDA_INFO"
	.sectionflags	@""
	.align	4


	//----- nvinfo : EIATTR_CUDA_API_VERSION
	.align		4
        /*0000*/ 	.byte	0x04, 0x37
        /*0002*/ 	.short	(.L_331 - .L_330)
.L_330:
        /*0004*/ 	.word	0x00000082


	//----- nvinfo : EIATTR_KPARAM_INFO
	.align		4
.L_331:
        /*0008*/ 	.byte	0x04, 0x17
        /*000a*/ 	.short	(.L_333 - .L_332)
.L_332:
        /*000c*/ 	.word	0x00000000
        /*0010*/ 	.short	0x0006
        /*0012*/ 	.short	0x002c
        /*0014*/ 	.byte	0x00, 0xf0, 0x11, 0x00


	//----- nvinfo : EIATTR_KPARAM_INFO
	.align		4
.L_333:
        /*0018*/ 	.byte	0x04, 0x17
        /*001a*/ 	.short	(.L_335 - .L_334)
.L_334:
        /*001c*/ 	.word	0x00000000
        /*0020*/ 	.short	0x0005
        /*0022*/ 	.short	0x0028
        /*0024*/ 	.byte	0x00, 0xf0, 0x11, 0x00


	//----- nvinfo : EIATTR_KPARAM_INFO
	.align		4
.L_335:
        /*0028*/ 	.byte	0x04, 0x17
        /*002a*/ 	.short	(.L_337 - .L_336)
.L_336:
        /*002c*/ 	.word	0x00000000
        /*0030*/ 	.short	0x0004
        /*0032*/ 	.short	0x0020
        /*0034*/ 	.byte	0x00, 0xf5, 0x21, 0x00


	//----- nvinfo : EIATTR_KPARAM_INFO
	.align		4
.L_337:
        /*0038*/ 	.byte	0x04, 0x17
        /*003a*/ 	.short	(.L_339 - .L_338)
.L_338:
        /*003c*/ 	.word	0x00000000
        /*0040*/ 	.short	0x0003
        /*0042*/ 	.short	0x0018
        /*0044*/ 	.byte	0x00, 0xf5, 0x21, 0x00


	//----- nvinfo : EIATTR_KPARAM_INFO
	.align		4
.L_339:
        /*0048*/ 	.byte	0x04, 0x17
        /*004a*/ 	.short	(.L_341 - .L_340)
.L_340:
        /*004c*/ 	.word	0x00000000
        /*0050*/ 	.short	0x0002
        /*0052*/ 	.short	0x0010
        /*0054*/ 	.byte	0x00, 0xf5, 0x21, 0x00


	//----- nvinfo : EIATTR_KPARAM_INFO
	.align		4
.L_341:
        /*0058*/ 	.byte	0x04, 0x17
        /*005a*/ 	.short	(.L_343 - .L_342)
.L_342:
        /*005c*/ 	.word	0x00000000
        /*0060*/ 	.short	0x0001
        /*0062*/ 	.short	0x0008
        /*0064*/ 	.byte	0x00, 0xf5, 0x21, 0x00


	//----- nvinfo : EIATTR_KPARAM_INFO
	.align		4
.L_343:
        /*0068*/ 	.byte	0x04, 0x17
        /*006a*/ 	.short	(.L_345 - .L_344)
.L_344:
        /*006c*/ 	.word	0x00000000
        /*0070*/ 	.short	0x0000
        /*0072*/ 	.short	0x0000
        /*0074*/ 	.byte	0x00, 0xf5, 0x21, 0x00


	//----- nvinfo : EIATTR_SPARSE_MMA_MASK
	.align		4
.L_345:
        /*0078*/ 	.byte	0x03, 0x50
        /*007a*/ 	.short	0x0000


	//----- nvinfo : EIATTR_MAXREG_COUNT
	.align		4
        /*007c*/ 	.byte	0x03, 0x1b
        /*007e*/ 	.short	0x00ff


	//----- nvinfo : EIATTR_MERCURY_ISA_VERSION
	.align		4
        /*0080*/ 	.byte	0x03, 0x5f
        /*0082*/ 	.short	0x0101


	//----- nvinfo : EIATTR_VRC_CTA_INIT_COUNT
	.align		4
        /*0084*/ 	.byte	0x02, 0x4a
	.zero		1
	.zero		1


	//----- nvinfo : EIATTR_EXIT_INSTR_OFFSETS
	.align		4
        /*0088*/ 	.byte	0x04, 0x1c
        /*008a*/ 	.short	(.L_347 - .L_346)


	//   ....[0]....
.L_346:
        /*008c*/ 	.word	0x00000250


	//----- nvinfo : EIATTR_CBANK_PARAM_SIZE
	.align		4
.L_347:
        /*0090*/ 	.byte	0x03, 0x19
        /*0092*/ 	.short	0x0030


	//----- nvinfo : EIATTR_PARAM_CBANK
	.align		4
        /*0094*/ 	.byte	0x04, 0x0a
        /*0096*/ 	.short	(.L_349 - .L_348)
	.align		4
.L_348:
        /*0098*/ 	.word	index@(.nv.constant0._Z9MakeColorPfS_S_S_S_ii)
        /*009c*/ 	.short	0x0380
        /*009e*/ 	.short	0x0030


	//----- nvinfo : EIATTR_SW_WAR
	.align		4
.L_349:
        /*00a0*/ 	.byte	0x04, 0x36
        /*00a2*/ 	.short	(.L_351 - .L_350)
.L_350:
        /*00a4*/ 	.word	0x00000008
.L_351:


//--------------------- .nv.info._Z9MakeColorPfPiii --------------------------
	.section	.nv.info._Z9MakeColorPfPiii,"",@"SHT_CUDA_INFO"
	.sectionflags	@""
	.align	4


	//----- nvinfo : EIATTR_CUDA_API_VERSION
	.align		4
        /*0000*/ 	.byte	0x04, 0x37
        /*0002*/ 	.short	(.L_353 - .L_352)
.L_352:
        /*0004*/ 	.word	0x00000082


	//----- nvinfo : EIATTR_KPARAM_INFO
	.align		4
.L_353:
        /*0008*/ 	.byte	0x04, 0x17
        /*000a*/ 	.short	(.L_355 - .L_354)
.L_354:
        /*000c*/ 	.word	0x00000000
        /*0010*/ 	.short	0x0003
        /*0012*/ 	.short	0x0014
        /*0014*/ 	.byte	0x00, 0xf0, 0x11, 0x00


	//----- nvinfo : EIATTR_KPARAM_INFO
	.align		4
.L_355:
        /*0018*/ 	.byte	0x04, 0x17
        /*001a*/ 	.short	(.L_357 - .L_356)
.L_356:
        /*001c*/ 	.word	0x00000000
        /*0020*/ 	.short	0x0002
        /*0022*/ 	.short	0x0010
        /*0024*/ 	.byte	0x00, 0xf0, 0x11, 0x00


	//----- nvinfo : EIATTR_KPARAM_INFO
	.align		4
.L_357:
        /*0028*/ 	.byte	0x04, 0x17
        /*002a*/ 	.short	(.L_359 - .L_358)
.L_358:
        /*002c*/ 	.word	0x00000000
        /*0030*/ 	.short	0x0001
        /*0032*/ 	.short	0x0008
        /*0034*/ 	.byte	0x00, 0xf5, 0x21, 0x00


	//----- nvinfo : EIATTR_KPARAM_INFO
	.align		4
.L_359:
        /*0038*/ 	.byte	0x04, 0x17
        /*003a*/ 	.short	(.L_361 - .L_360)
.L_360:
        /*003c*/ 	.word	0x00000000
        /*0040*/ 	.short	0x0000
        /*0042*/ 	.short	0x0000
        /*0044*/ 	.byte	0x00, 0xf5, 0x21, 0x00


	//----- nvinfo : EIATTR_SPARSE_MMA_MASK
	.align		4
.L_361:
        /*0048*/ 	.byte	0x03, 0x50
        /*004a*/ 	.short	0x0000


	//----- nvinfo : EIATTR_MAXREG_COUNT
	.align		4
        /*004c*/ 	.byte	0x03, 0x1b
        /*004e*/ 	.short	0x00ff


	//----- nvinfo : EIATTR_MERCURY_ISA_VERSION
	.align		4
        /*0050*/ 	.byte	0x03, 0x5f
        /*0052*/ 	.short	0x0101


	//----- nvinfo : EIATTR_VRC_CTA_INIT_COUNT
	.align		4
        /*0054*/ 	.byte	0x02, 0x4a
	.zero		1
	.zero		1


	//----- nvinfo : EIATTR_EXIT_INSTR_OFFSETS
	.align		4
        /*0058*/ 	.byte	0x04, 0x1c
        /*005a*/ 	.short	(.L_363 - .L_362)


	//   ....[0]....
.L_362:
        /*005c*/ 	.word	0x00000200


	//----- nvinfo : EIATTR_CBANK_PARAM_SIZE
	.align		4
.L_363:
        /*0060*/ 	.byte	0x03, 0x19
        /*0062*/ 	.short	0x0018


	//----- nvinfo : EIATTR_PARAM_CBANK
	.align		4
        /*0064*/ 	.byte	0x04, 0x0a
        /*0066*/ 	.short	(.L_365 - .L_364)
	.align		4
.L_364:
        /*0068*/ 	.word	index@(.nv.constant0._Z9MakeColorPfPiii)
        /*006c*/ 	.short	0x0380
        /*006e*/ 	.short	0x0018


	//----- nvinfo : EIATTR_SW_WAR
	.align		4
.L_365:
        /*0070*/ 	.byte	0x04, 0x36
        /*0072*/ 	.short	(.L_367 - .L_366)
.L_366:
        /*0074*/ 	.word	0x00000008
.L_367:


//--------------------- .nv.info._Z9AddSourcePfS_fii --------------------------
	.section	.nv.info._Z9AddSourcePfS_fii,"",@"SHT_CUDA_INFO"
	.sectionflags	@""
	.align	4


	//----- nvinfo : EIATTR_CUDA_API_VERSION
	.align		4
        /*0000*/ 	.byte	0x04, 0x37
        /*0002*/ 	.short	(.L_369 - .L_368)
.L_368:
        /*0004*/ 	.word	0x00000082


	//----- nvinfo : EIATTR_KPARAM_INFO
	.align		4
.L_369:
        /*0008*/ 	.byte	0x04, 0x17
        /*000a*/ 	.short	(.L_371 - .L_370)
.L_370:
        /*000c*/ 	.word	0x00000000
        /*0010*/ 	.short	0x0004
        /*0012*/ 	.short	0x0018
        /*0014*/ 	.byte	0x00, 0xf0, 0x11, 0x00


	//----- nvinfo : EIATTR_KPARAM_INFO
	.align		4
.L_371:
        /*0018*/ 	.byte	0x04, 0x17
        /*001a*/ 	.short	(.L_373 - .L_372)
.L_372:
        /*001c*/ 	.word	0x00000000
        /*0020*/ 	.short	0x0003
        /*0022*/ 	.short	0x0014
        /*0024*/ 	.byte	0x00, 0xf0, 0x11, 0x00


	//----- nvinfo : EIATTR_KPARAM_INFO
	.align		4
.L_373:
        /*0028*/ 	.byte	0x04, 0x17
        /*002a*/ 	.short	(.L_375 - .L_374)
.L_374:
        /*002c*/ 	.word	0x00000000
        /*0030*/ 	.short	0x0002
        /*0032*/ 	.short	0x0010
        /*0034*/ 	.byte	0x00, 0xf0, 0x11, 0x00


	//----- nvinfo : EIATTR_KPARAM_INFO
	.align		4
.L_375:
        /*0038*/ 	.byte	0x04, 0x17
        /*003a*/ 	.short	(.L_377 - .L_376)
.L_376:
        /*003c*/ 	.word	0x00000000
        /*0040*/ 	.short	0x0001
        /*0042*/ 	.short	0x0008
        /*0044*/ 	.byte	0x00, 0xf5, 0x21, 0x00


	//----- nvinfo : EIATTR_KPARAM_INFO
	.align		4
.L_377:
        /*0048*/ 	.byte	0x04, 0x17
        /*004a*/ 	.short	(.L_379 - .L_378)
.L_378:
        /*004c*/ 	.word	0x00000000
        /*0050*/ 	.short	0x0000
        /*0052*/ 	.short	0x0000
        /*0054*/ 	.byte	0x00, 0xf5, 0x21, 0x00


	//----- nvinfo : EIATTR_SPARSE_MMA_MASK
	.align		4
.L_379:
        /*0058*/ 	.byte	0x03, 0x50
        /*005a*/ 	.short	0x0000


	//----- nvinfo : EIATTR_MAXREG_COUNT
	.align		4
        /*005c*/ 	.byte	0x03, 0x1b
        /*005e*/ 	.short	0x00ff


	//----- nvinfo : EIATTR_MERCURY_ISA_VERSION
	.align		4
        /*0060*/ 	.byte	0x03, 0x5f
        /*0062*/ 	.short	0x0101


	//----- nvinfo : EIATTR_VRC_CTA_INIT_COUNT
	.align		4
        /*0064*/ 	.byte	0x02, 0x4a
	.zero		1
	.zero		1


	//----- nvinfo : EIATTR_EXIT_INSTR_OFFSETS
	.align		4
        /*0068*/ 	.byte	0x04, 0x1c
        /*006a*/ 	.short	(.L_381 - .L_380)


	//   ....[0]....
.L_380:
        /*006c*/ 	.word	0x000001b0


	//----- nvinfo : EIATTR_CBANK_PARAM_SIZE
	.align		4
.L_381:
        /*0070*/ 	.byte	0x03, 0x19
        /*0072*/ 	.short	0x001c


	//----- nvinfo : EIATTR_PARAM_CBANK
	.align		4
        /*0074*/ 	.byte	0x04, 0x0a
        /*0076*/ 	.short	(.L_383 - .L_382)
	.align		4
.L_382:
        /*0078*/ 	.word	index@(.nv.constant0._Z9AddSourcePfS_fii)
        /*007c*/ 	.short	0x0380
        /*007e*/ 	.short	0x001c


	//----- nvinfo : EIATTR_SW_WAR
	.align		4
.L_383:
        /*0080*/ 	.byte	0x04, 0x36
        /*0082*/ 	.short	(.L_385 - .L_384)
.L_384:
        /*0084*/ 	.word	0x00000008
.L_385:


//--------------------- .nv.info._Z10MakeSourcePiS_ii --------------------------
	.section	.nv.info._Z10MakeSourcePiS_ii,"",@"SHT_CUDA_INFO"
	.sectionflags	@""
	.align	4


	//----- nvinfo : EIATTR_CUDA_API_VERSION
	.align		4
        /*0000*/ 	.byte	0x04, 0x37
        /*0002*/ 	.short	(.L_387 - .L_386)
.L_386:
        /*0004*/ 	.word	0x00000082


	//----- nvinfo : EIATTR_KPARAM_INFO
	.align		4
.L_387:
        /*0008*/ 	.byte	0x04, 0x17
        /*000a*/ 	.short	(.L_389 - .L_388)
.L_388:
        /*000c*/ 	.word	0x00000000
        /*0010*/ 	.short	0x0003
        /*0012*/ 	.short	0x0014
        /*0014*/ 	.byte	0x00, 0xf0, 0x11, 0x00


	//----- nvinfo : EIATTR_KPARAM_INFO
	.align		4
.L_389:
        /*0018*/ 	.byte	0x04, 0x17
        /*001a*/ 	.short	(.L_391 - .L_390)
.L_390:
        /*001c*/ 	.word	0x00000000
        /*0020*/ 	.short	0x0002
        /*0022*/ 	.short	0x0010
        /*0024*/ 	.byte	0x00, 0xf0, 0x11, 0x00


	//----- nvinfo : EIATTR_KPARAM_INFO
	.align		4
.L_391:
        /*0028*/ 	.byte	0x04, 0x17
        /*002a*/ 	.short	(.L_393 - .L_392)
.L_392:
        /*002c*/ 	.word	0x00000000
        /*0030*/ 	.short	0x0001
        /*0032*/ 	.short	0x0008
        /*0034*/ 	.byte	0x00, 0xf5, 0x21, 0x00


	//----- nvinfo : EIATTR_KPARAM_INFO
	.align		4
.L_393:
        /*0038*/ 	.byte	0x04, 0x17
        /*003a*/ 	.short	(.L_395 - .L_394)
.L_394:
        /*003c*/ 	.word	0x00000000
        /*0040*/ 	.short	0x0000
        /*0042*/ 	.short	0x0000
        /*0044*/ 	.byte	0x00, 0xf5, 0x21, 0x00


	//----- nvinfo : EIATTR_SPARSE_MMA_MASK
	.align		4
.L_395:
        /*0048*/ 	.byte	0x03, 0x50
        /*004a*/ 	.short	0x0000


	//----- nvinfo : EIATTR_MAXREG_COUNT
	.align		4
        /*004c*/ 	.byte	0x03, 0x1b
        /*004e*/ 	.short	0x00ff


	//----- nvinfo : EIATTR_MERCURY_ISA_VERSION
	.align		4
        /*0050*/ 	.byte	0x03, 0x5f
        /*0052*/ 	.short	0x0101


	//----- nvinfo : EIATTR_VRC_CTA_INIT_COUNT
	.align		4
        /*0054*/ 	.byte	0x02, 0x4a
	.zero		1
	.zero		1


	//----- nvinfo : EIATTR_EXIT_INSTR_OFFSETS
	.align		4
        /*0058*/ 	.byte	0x04, 0x1c
        /*005a*/ 	.short	(.L_397 - .L_396)


	//   ....[0]....
.L_396:
        /*005c*/ 	.word	0x00000190


	//----- nvinfo : EIATTR_CBANK_PARAM_SIZE
	.align		4
.L_397:
        /*0060*/ 	.byte	0x03, 0x19
        /*0062*/ 	.short	0x0018


	//----- nvinfo : EIATTR_PARAM_CBANK
	.align		4
        /*0064*/ 	.byte	0x04, 0x0a
        /*0066*/ 	.short	(.L_399 - .L_398)
	.align		4
.L_398:
        /*0068*/ 	.word	index@(.nv.constant0._Z10MakeSourcePiS_ii)
        /*006c*/ 	.short	0x0380
        /*006e*/ 	.short	0x0018


	//----- nvinfo : EIATTR_SW_WAR
	.align		4
.L_399:
        /*0070*/ 	.byte	0x04, 0x36
        /*0072*/ 	.short	(.L_401 - .L_400)
.L_400:
        /*0074*/ 	.word	0x00000008
.L_401:


//--------------------- .nv.info._Z10MakeSourcePiPfii --------------------------
	.section	.nv.info._Z10MakeSourcePiPfii,"",@"SHT_CUDA_INFO"
	.sectionflags	@""
	.align	4


	//----- nvinfo : EIATTR_CUDA_API_VERSION
	.align		4
        /*0000*/ 	.byte	0x04, 0x37
        /*0002*/ 	.short	(.L_403 - .L_402)
.L_402:
        /*0004*/ 	.word	0x00000082


	//----- nvinfo : EIATTR_KPARAM_INFO
	.align		4
.L_403:
        /*0008*/ 	.byte	0x04, 0x17
        /*000a*/ 	.short	(.L_405 - .L_404)
.L_404:
        /*000c*/ 	.word	0x00000000
        /*0010*/ 	.short	0x0003
        /*0012*/ 	.short	0x0014
        /*0014*/ 	.byte	0x00, 0xf0, 0x11, 0x00


	//----- nvinfo : EIATTR_KPARAM_INFO
	.align		4
.L_405:
        /*0018*/ 	.byte	0x04, 0x17
        /*001a*/ 	.short	(.L_407 - .L_406)
.L_406:
        /*001c*/ 	.word	0x00000000
        /*0020*/ 	.short	0x0002
        /*0022*/ 	.short	0x0010
        /*0024*/ 	.byte	0x00, 0xf0, 0x11, 0x00


	//----- nvinfo : EIATTR_KPARAM_INFO
	.align		4
.L_407:
        /*0028*/ 	.byte	0x04, 0x17
        /*002a*/ 	.short	(.L_409 - .L_408)
.L_408:
        /*002c*/ 	.word	0x00000000
        /*0030*/ 	.short	0x0001
        /*0032*/ 	.short	0x0008
        /*0034*/ 	.byte	0x00, 0xf5, 0x21, 0x00


	//----- nvinfo : EIATTR_KPARAM_INFO
	.align		4
.L_409:
        /*0038*/ 	.byte	0x04, 0x17
        /*003a*/ 	.short	(.L_411 - .L_410)
.L_410:
        /*003c*/ 	.word	0x00000000
        /*0040*/ 	.short	0x0000
        /*0042*/ 	.short	0x0000
        /*0044*/ 	.byte	0x00, 0xf5, 0x21, 0x00


	//----- nvinfo : EIATTR_SPARSE_MMA_MASK
	.align		4
.L_411:
        /*0048*/ 	.byte	0x03, 0x50
        /*004a*/ 	.short	0x0000


	//----- nvinfo : EIATTR_MAXREG_COUNT
	.align		4
        /*004c*/ 	.byte	0x03, 0x1b
        /*004e*/ 	.short	0x00ff


	//----- nvinfo : EIATTR_MERCURY_ISA_VERSION
	.align		4
        /*0050*/ 	.byte	0x03, 0x5f
        /*0052*/ 	.short	0x0101


	//----- nvinfo : EIATTR_VRC_CTA_INIT_COUNT
	.align		4
        /*0054*/ 	.byte	0x02, 0x4a
	.zero		1
	.zero		1


	//----- nvinfo : EIATTR_EXIT_INSTR_OFFSETS
	.align		4
        /*0058*/ 	.byte	0x04, 0x1c
        /*005a*/ 	.short	(.L_413 - .L_412)


	//   ....[0]....
.L_412:
        /*005c*/ 	.word	0x00000260


	//----- nvinfo : EIATTR_CRS_STACK_SIZE
	.align		4
.L_413:
        /*0060*/ 	.byte	0x04, 0x1e
        /*0062*/ 	.short	(.L_415 - .L_414)
.L_414:
        /*0064*/ 	.word	0x00000000


	//----- nvinfo : EIATTR_CBANK_PARAM_SIZE
	.align		4
.L_415:
        /*0068*/ 	.byte	0x03, 0x19
        /*006a*/ 	.short	0x0018


	//----- nvinfo : EIATTR_PARAM_CBANK
	.align		4
        /*006c*/ 	.byte	0x04, 0x0a
        /*006e*/ 	.short	(.L_417 - .L_416)
	.align		4
.L_416:
        /*0070*/ 	.word	index@(.nv.constant0._Z10MakeSourcePiPfii)
        /*0074*/ 	.short	0x0380
        /*0076*/ 	.short	0x0018


	//----- nvinfo : EIATTR_SW_WAR
	.align		4
.L_417:
        /*0078*/ 	.byte	0x04, 0x36
        /*007a*/ 	.short	(.L_419 - .L_418)
.L_418:
        /*007c*/ 	.word	0x00000008
.L_419:


//--------------------- .nv.info._Z9SetFromUIPfS_S_ii --------------------------
	.section	.nv.info._Z9SetFromUIPfS_S_ii,"",@"SHT_CUDA_INFO"
	.sectionflags	@""
	.align	4


	//----- nvinfo : EIATTR_CUDA_API_VERSION
	.align		4
        /*0000*/ 	.byte	0x04, 0x37
        /*0002*/ 	.short	(.L_421 - .L_420)
.L_420:
        /*0004*/ 	.word	0x00000082


	//----- nvinfo : EIATTR_KPARAM_INFO
	.align		4
.L_421:
        /*0008*/ 	.byte	0x04, 0x17
        /*000a*/ 	.short	(.L_423 - .L_422)
.L_422:
        /*000c*/ 	.word	0x00000000
        /*0010*/ 	.short	0x0004
        /*0012*/ 	.short	0x001c
        /*0014*/ 	.byte	0x00, 0xf0, 0x11, 0x00


	//----- nvinfo : EIATTR_KPARAM_INFO
	.align		4
.L_423:
        /*0018*/ 	.byte	0x04, 0x17
        /*001a*/ 	.short	(.L_425 - .L_424)
.L_424:
        /*001c*/ 	.word	0x00000000
        /*0020*/ 	.short	0x0003
        /*0022*/ 	.short	0x0018
        /*0024*/ 	.byte	0x00, 0xf0, 0x11, 0x00


	//----- nvinfo : EIATTR_KPARAM_INFO
	.align		4
.L_425:
        /*0028*/ 	.byte	0x04, 0x17
        /*002a*/ 	.short	(.L_427 - .L_426)
.L_426:
        /*002c*/ 	.word	0x00000000
        /*0030*/ 	.short	0x0002
        /*0032*/ 	.short	0x0010
        /*0034*/ 	.byte	0x00, 0xf5, 0x21, 0x00


	//----- nvinfo : EIATTR_KPARAM_INFO
	.align		4
.L_427:
        /*0038*/ 	.byte	0x04, 0x17
        /*003a*/ 	.short	(.L_429 - .L_428)
.L_428:
        /*003c*/ 	.word	0x00000000
        /*0040*/ 	.short	0x0001
        /*0042*/ 	.short	0x0008
        /*0044*/ 	.byte	0x00, 0xf5, 0x21, 0x00


	//----- nvinfo : EIATTR_KPARAM_INFO
	.align		4
.L_429:
        /*0048*/ 	.byte	0x04, 0x17
        /*004a*/ 	.short	(.L_431 - .L_430)
.L_430:
        /*004c*/ 	.word	0x00000000
        /*0050*/ 	.short	0x0000
        /*0052*/ 	.short	0x0000
        /*0054*/ 	.byte	0x00, 0xf5, 0x21, 0x00


	//----- nvinfo : EIATTR_SPARSE_MMA_MASK
	.align		4
.L_431:
        /*0058*/ 	.byte	0x03, 0x50
        /*005a*/ 	.short	0x0000


	//----- nvinfo : EIATTR_MAXREG_COUNT
	.align		4
        /*005c*/ 	.byte	0x03, 0x1b
        /*005e*/ 	.short	0x00ff


	//----- nvinfo : EIATTR_MERCURY_ISA_VERSION
	.align		4
        /*0060*/ 	.byte	0x03, 0x5f
        /*0062*/ 	.short	0x0101


	//----- nvinfo : EIATTR_VRC_CTA_INIT_COUNT
	.align		4
        /*0064*/ 	.byte	0x02, 0x4a
	.zero		1
	.zero		1


	//----- nvinfo : EIATTR_EXIT_INSTR_OFFSETS
	.align		4
        /*0068*/ 	.byte	0x04, 0x1c
        /*006a*/ 	.short	(.L_433 - .L_432)


	//   ....[0]....
.L_432:
        /*006c*/ 	.word	0x000001c0


	//   ....[1]....
        /*0070*/ 	.word	0x00000200


	//----- nvinfo : EIATTR_CBANK_PARAM_SIZE
	.align		4
.L_433:
        /*0074*/ 	.byte	0x03, 0x19
        /*0076*/ 	.short	0x0020


	//----- nvinfo : EIATTR_PARAM_CBANK
	.align		4
        /*0078*/ 	.byte	0x04, 0x0a
        /*007a*/ 	.short	(.L_435 - .L_434)
	.align		4
.L_434:
        /*007c*/ 	.word	index@(.nv.constant0._Z9SetFromUIPfS_S_ii)
        /*0080*/ 	.short	0x0380
        /*0082*/ 	.short	0x0020


	//----- nvinfo : EIATTR_SW_WAR
	.align		4
.L_435:
        /*0084*/ 	.byte	0x04, 0x36
        /*0086*/ 	.short	(.L_437 - .L_436)
.L_436:
        /*0088*/ 	.word	0x00000008
.L_437:


//--------------------- .nv.info._Z19AddObstacleVelocityPfS_S_fii --------------------------
	.section	.nv.info._Z19AddObstacleVelocityPfS_S_fii,"",@"SHT_CUDA_INFO"
	.sectionflags	@""
	.align	4


	//----- nvinfo : EIATTR_CUDA_API_VERSION
	.align		4
        /*0000*/ 	.byte	0x04, 0x37
        /*0002*/ 	.short	(.L_439 - .L_438)
.L_438:
        /*0004*/ 	.word	0x00000082


	//----- nvinfo : EIATTR_KPARAM_INFO
	.align		4
.L_439:
        /*0008*/ 	.byte	0x04, 0x17
        /*000a*/ 	.short	(.L_441 - .L_440)
.L_440:
        /*000c*/ 	.word	0x00000000
        /*0010*/ 	.short	0x0005
        /*0012*/ 	.short	0x0020
        /*0014*/ 	.byte	0x00, 0xf0, 0x11, 0x00


	//----- nvinfo : EIATTR_KPARAM_INFO
	.align		4
.L_441:
        /*0018*/ 	.byte	0x04, 0x17
        /*001a*/ 	.short	(.L_443 - .L_442)
.L_442:
        /*001c*/ 	.word	0x00000000
        /*0020*/ 	.short	0x0004
        /*0022*/ 	.short	0x001c
        /*0024*/ 	.byte	0x00, 0xf0, 0x11, 0x00


	//----- nvinfo : EIATTR_KPARAM_INFO
	.align		4
.L_443:
        /*0028*/ 	.byte	0x04, 0x17
        /*002a*/ 	.short	(.L_445 - .L_444)
.L_444:
        /*002c*/ 	.word	0x00000000
        /*0030*/ 	.short	0x0003
        /*0032*/ 	.short	0x0018
        /*0034*/ 	.byte	0x00, 0xf0, 0x11, 0x00


	//----- nvinfo : EIATTR_KPARAM_INFO
	.align		4
.L_445:
        /*0038*/ 	.byte	0x04, 0x17
        /*003a*/ 	.short	(.L_447 - .L_446)
.L_446:
        /*003c*/ 	.word	0x00000000
        /*0040*/ 	.short	0x0002
        /*0042*/ 	.short	0x0010
        /*0044*/ 	.byte	0x00, 0xf5, 0x21, 0x00


	//----- nvinfo : EIATTR_KPARAM_INFO
	.align		4
.L_447:
        /*0048*/ 	.byte	0x04, 0x17
        /*004a*/ 	.short	(.L_449 - .L_448)
.L_448:
        /*004c*/ 	.word	0x00000000
        /*0050*/ 	.short	0x0001
        /*0052*/ 	.short	0x0008
        /*0054*/ 	.byte	0x00, 0xf5, 0x21, 0x00


	//----- nvinfo : EIATTR_KPARAM_INFO
	.align		4
.L_449:
        /*0058*/ 	.byte	0x04, 0x17
        /*005a*/ 	.short	(.L_451 - .L_450)
.L_450:
        /*005c*/ 	.word	0x00000000
        /*0060*/ 	.short	0x0000
        /*0062*/ 	.short	0x0000
        /*0064*/ 	.byte	0x00, 0xf5, 0x21, 0x00


	//----- nvinfo : EIATTR_SPARSE_MMA_MASK
	.align		4
.L_451:
        /*0068*/ 	.byte	0x03, 0x50
        /*006a*/ 	.short	0x0000


	//----- nvinfo : EIATTR_MAXREG_COUNT
	.align		4
        /*006c*/ 	.byte	0x03, 0x1b
        /*006e*/ 	.short	0x00ff


	//----- nvinfo : EIATTR_MERCURY_ISA_VERSION
	.align		4
        /*0070*/ 	.byte	0x03, 0x5f
        /*0072*/ 	.short	0x0101


	//----- nvinfo : EIATTR_VRC_CTA_INIT_COUNT
	.align		4
        /*0074*/ 	.byte	0x02, 0x4a
	.zero		1
	.zero		1


	//----- nvinfo : EIATTR_EXIT_INSTR_OFFSETS
	.align		4
        /*0078*/ 	.byte	0x04, 0x1c
        /*007a*/ 	.short	(.L_453 - .L_452)


	//   ....[0]....
.L_452:
        /*007c*/ 	.word	0x00000220


	//----- nvinfo : EIATTR_CBANK_PARAM_SIZE
	.align		4
.L_453:
        /*0080*/ 	.byte	0x03, 0x19
        /*0082*/ 	.short	0x0024


	//----- nvinfo : EIATTR_PARAM_CBANK
	.align		4
        /*0084*/ 	.byte	0x04, 0x0a
        /*0086*/ 	.short	(.L_455 - .L_454)
	.align		4
.L_454:
        /*0088*/ 	.word	index@(.nv.constant0._Z19AddObstacleVelocityPfS_S_fii)
        /*008c*/ 	.short	0x0380
        /*008e*/ 	.short	0x0024


	//----- nvinfo : EIATTR_SW_WAR
	.align		4
.L_455:
        /*0090*/ 	.byte	0x04, 0x36
        /*0092*/ 	.short	(.L_457 - .L_456)
.L_456:
        /*0094*/ 	.word	0x00000008
.L_457:


//--------------------- .nv.info._Z9AddFromUIPfS_ifii --------------------------
	.section	.nv.info._Z9AddFromUIPfS_ifii,"",@"SHT_CUDA_INFO"
	.sectionflags	@""
	.align	4


	//----- nvinfo : EIATTR_CUDA_API_VERSION
	.align		4
        /*0000*/ 	.byte	0x04, 0x37
        /*0002*/ 	.short	(.L_459 - .L_458)
.L_458:
        /*0004*/ 	.word	0x00000082


	//----- nvinfo : EIATTR_KPARAM_INFO
	.align		4
.L_459:
        /*0008*/ 	.byte	0x04, 0x17
        /*000a*/ 	.short	(.L_461 - .L_460)
.L_460:
        /*000c*/ 	.word	0x00000000
        /*0010*/ 	.short	0x0005
        /*0012*/ 	.short	0x001c
        /*0014*/ 	.byte	0x00, 0xf0, 0x11, 0x00


	//----- nvinfo : EIATTR_KPARAM_INFO
	.align		4
.L_461:
        /*0018*/ 	.byte	0x04, 0x17
        /*001a*/ 	.short	(.L_463 - .L_462)
.L_462:
        /*001c*/ 	.word	0x00000000
        /*0020*/ 	.short	0x0004
        /*0022*/ 	.short	0x0018
        /*0024*/ 	.byte	0x00, 0xf0, 0x11, 0x00


	//----- nvinfo : EIATTR_KPARAM_INFO
	.align		4
.L_463:
        /*0028*/ 	.byte	0x04, 0x17
        /*002a*/ 	.short	(.L_465 - .L_464)
.L_464:
        /*002c*/ 	.word	0x00000000
        /*0030*/ 	.short	0x0003
        /*0032*/ 	.short	0x0014
        /*0034*/ 	.byte	0x00, 0xf0, 0x11, 0x00


	//----- nvinfo : EIATTR_KPARAM_INFO
	.align		4
.L_465:
        /*0038*/ 	.byte	0x04, 0x17
        /*003a*/ 	.short	(.L_467 - .L_466)
.L_466:
        /*003c*/ 	.word	0x00000000
        /*0040*/ 	.short	0x0002
        /*0042*/ 	.short	0x0010
        /*0044*/ 	.byte	0x00, 0xf0, 0x11, 0x00


	//----- nvinfo : EIATTR_KPARAM_INFO
	.align		4
.L_467:
        /*0048*/ 	.byte	0x04, 0x17
        /*004a*/ 	.short	(.L_469 - .L_468)
.L_468:
        /*004c*/ 	.word	0x00000000
        /*0050*/ 	.short	0x0001
        /*0052*/ 	.short	0x0008
        /*0054*/ 	.byte	0x00, 0xf5, 0x21, 0x00


	//----- nvinfo : EIATTR_KPARAM_INFO
	.align		4
.L_469:
        /*0058*/ 	.byte	0x04, 0x17
        /*005a*/ 	.short	(.L_471 - .L_470)
.L_470:
        /*005c*/ 	.word	0x00000000
        /*0060*/ 	.short	0x0000
        /*0062*/ 	.short	0x0000
        /*0064*/ 	.byte	0x00, 0xf5, 0x21, 0x00


	//----- nvinfo : EIATTR_SPARSE_MMA_MASK
	.align		4
.L_471:
        /*0068*/ 	.byte	0x03, 0x50
        /*006a*/ 	.short	0x0000


	//----- nvinfo : EIATTR_MAXREG_COUNT
	.align		4
        /*006c*/ 	.byte	0x03, 0x1b
        /*006e*/ 	.short	0x00ff


	//----- nvinfo : EIATTR_MERCURY_ISA_VERSION
	.align		4
        /*0070*/ 	.byte	0x03, 0x5f
        /*0072*/ 	.short	0x0101


	//----- nvinfo : EIATTR_VRC_CTA_INIT_COUNT
	.align		4
        /*0074*/ 	.byte	0x02, 0x4a
	.zero		1
	.zero		1


	//----- nvinfo : EIATTR_EXIT_INSTR_OFFSETS
	.align		4
        /*0078*/ 	.byte	0x04, 0x1c
        /*007a*/ 	.short	(.L_473 - .L_472)


	//   ....[0]....
.L_472:
        /*007c*/ 	.word	0x000001b0


	//----- nvinfo : EIATTR_CBANK_PARAM_SIZE
	.align		4
.L_473:
        /*0080*/ 	.byte	0x03, 0x19
        /*0082*/ 	.short	0x0020


	//----- nvinfo : EIATTR_PARAM_CBANK
	.align		4
        /*0084*/ 	.byte	0x04, 0x0a
        /*0086*/ 	.short	(.L_475 - .L_474)
	.align		4
.L_474:
        /*0088*/ 	.word	index@(.nv.constant0._Z9AddFromUIPfS_ifii)
        /*008c*/ 	.short	0x0380
        /*008e*/ 	.short	0x0020


	//----- nvinfo : EIATTR_SW_WAR
	.align		4
.L_475:
        /*0090*/ 	.byte	0x04, 0x36
        /*0092*/ 	.short	(.L_477 - .L_476)
.L_476:
        /*0094*/ 	.word	0x00000008
.L_477:


//--------------------- .nv.info._Z9AddFromUIPfffiiii --------------------------
	.section	.nv.info._Z9AddFromUIPfffiiii,"",@"SHT_CUDA_INFO"
	.sectionflags	@""
	.align	4


	//----- nvinfo : EIATTR_CUDA_API_VERSION
	.align		4
        /*0000*/ 	.byte	0x04, 0x37
        /*0002*/ 	.short	(.L_479 - .L_478)
.L_478:
        /*0004*/ 	.word	0x00000082


	//----- nvinfo : EIATTR_KPARAM_INFO
	.align		4
.L_479:
        /*0008*/ 	.byte	0x04, 0x17
        /*000a*/ 	.short	(.L_481 - .L_480)
.L_480:
        /*000c*/ 	.word	0x00000000
        /*0010*/ 	.short	0x0006
        /*0012*/ 	.short	0x001c
        /*0014*/ 	.byte	0x00, 0xf0, 0x11, 0x00


	//----- nvinfo : EIATTR_KPARAM_INFO
	.align		4
.L_481:
        /*0018*/ 	.byte	0x04, 0x17
        /*001a*/ 	.short	(.L_483 - .L_482)
.L_482:
        /*001c*/ 	.word	0x00000000
        /*0020*/ 	.short	0x0005
        /*0022*/ 	.short	0x0018
        /*0024*/ 	.byte	0x00, 0xf0, 0x11, 0x00


	//----- nvinfo : EIATTR_KPARAM_INFO
	.align		4
.L_483:
        /*0028*/ 	.byte	0x04, 0x17
        /*002a*/ 	.short	(.L_485 - .L_484)
.L_484:
        /*002c*/ 	.word	0x00000000
        /*0030*/ 	.short	0x0004
        /*0032*/ 	.short	0x0014
        /*0034*/ 	.byte	0x00, 0xf0, 0x11, 0x00


	//----- nvinfo : EIATTR_KPARAM_INFO
	.align		4
.L_485:
        /*0038*/ 	.byte	0x04, 0x17
        /*003a*/ 	.short	(.L_487 - .L_486)
.L_486:
        /*003c*/ 	.word	0x00000000
        /*0040*/ 	.short	0x0003
        /*0042*/ 	.short	0x0010
        /*0044*/ 	.byte	0x00, 0xf0, 0x11, 0x00


	//----- nvinfo : EIATTR_KPARAM_INFO
	.align		4
.L_487:
        /*0048*/ 	.byte	0x04, 0x17
        /*004a*/ 	.short	(.L_489 - .L_488)
.L_488:
        /*004c*/ 	.word	0x00000000
        /*0050*/ 	.short	0x0002
        /*0052*/ 	.short	0x000c
        /*0054*/ 	.byte	0x00, 0xf0, 0x11, 0x00


	//----- nvinfo : EIATTR_KPARAM_INFO
	.align		4
.L_489:
        /*0058*/ 	.byte	0x04, 0x17
        /*005a*/ 	.short	(.L_491 - .L_490)
.L_490:
        /*005c*/ 	.word	0x00000000
        /*0060*/ 	.short	0x0001
        /*0062*/ 	.short	0x0008
        /*0064*/ 	.byte	0x00, 0xf0, 0x11, 0x00


	//----- nvinfo : EIATTR_KPARAM_INFO
	.align		4
.L_491:
        /*0068*/ 	.byte	0x04, 0x17
        /*006a*/ 	.short	(.L_493 - .L_492)
.L_492:
        /*006c*/ 	.word	0x00000000
        /*0070*/ 	.short	0x0000
        /*0072*/ 	.short	0x0000
        /*0074*/ 	.byte	0x00, 0xf5, 0x21, 0x00


	//----- nvinfo : EIATTR_SPARSE_MMA_MASK
	.align		4
.L_493:
        /*0078*/ 	.byte	0x03, 0x50
        /*007a*/ 	.short	0x0000


	//----- nvinfo : EIATTR_MAXREG_COUNT
	.align		4
        /*007c*/ 	.byte	0x03, 0x1b
        /*007e*/ 	.short	0x00ff


	//----- nvinfo : EIATTR_MERCURY_ISA_VERSION
	.align		4
        /*0080*/ 	.byte	0x03, 0x5f
        /*0082*/ 	.short	0x0101


	//----- nvinfo : EIATTR_VRC_CTA_INIT_COUNT
	.align		4
        /*0084*/ 	.byte	0x02, 0x4a
	.zero		1
	.zero		1


	//----- nvinfo : EIATTR_EXIT_INSTR_OFFSETS
	.align		4
        /*0088*/ 	.byte	0x04, 0x1c
        /*008a*/ 	.short	(.L_495 - .L_494)


	//   ....[0]....
.L_494:
        /*008c*/ 	.word	0x00000190


	//   ....[1]....
        /*0090*/ 	.word	0x00000220


	//----- nvinfo : EIATTR_CBANK_PARAM_SIZE
	.align		4
.L_495:
        /*0094*/ 	.byte	0x03, 0x19
        /*0096*/ 	.short	0x0020


	//----- nvinfo : EIATTR_PARAM_CBANK
	.align		4
        /*0098*/ 	.byte	0x04, 0x0a
        /*009a*/ 	.short	(.L_497 - .L_496)
	.align		4
.L_496:
        /*009c*/ 	.word	index@(.nv.constant0._Z9AddFromUIPfffiiii)
        /*00a0*/ 	.short	0x0380
        /*00a2*/ 	.short	0x0020


	//----- nvinfo : EIATTR_SW_WAR
	.align		4
.L_497:
        /*00a4*/ 	.byte	0x04, 0x36
        /*00a6*/ 	.short	(.L_499 - .L_498)
.L_498:
        /*00a8*/ 	.word	0x00000008
.L_499:


//--------------------- .nv.info._Z8MapArrayPffii --------------------------
	.section	.nv.info._Z8MapArrayPffii,"",@"SHT_CUDA_INFO"
	.sectionflags	@""
	.align	4


	//----- nvinfo : EIATTR_CUDA_API_VERSION
	.align		4
        /*0000*/ 	.byte	0x04, 0x37
        /*0002*/ 	.short	(.L_501 - .L_500)
.L_500:
        /*0004*/ 	.word	0x00000082


	//----- nvinfo : EIATTR_KPARAM_INFO
	.align		4
.L_501:
        /*0008*/ 	.byte	0x04, 0x17
        /*000a*/ 	.short	(.L_503 - .L_502)
.L_502:
        /*000c*/ 	.word	0x00000000
        /*0010*/ 	.short	0x0003
        /*0012*/ 	.short	0x0010
        /*0014*/ 	.byte	0x00, 0xf0, 0x11, 0x00


	//----- nvinfo : EIATTR_KPARAM_INFO
	.align		4
.L_503:
        /*0018*/ 	.byte	0x04, 0x17
        /*001a*/ 	.short	(.L_505 - .L_504)
.L_504:
        /*001c*/ 	.word	0x00000000
        /*0020*/ 	.short	0x0002
        /*0022*/ 	.short	0x000c
        /*0024*/ 	.byte	0x00, 0xf0, 0x11, 0x00


	//----- nvinfo : EIATTR_KPARAM_INFO
	.align		4
.L_505:
        /*0028*/ 	.byte	0x04, 0x17
        /*002a*/ 	.short	(.L_507 - .L_506)
.L_506:
        /*002c*/ 	.word	0x00000000
        /*0030*/ 	.short	0x0001
        /*0032*/ 	.short	0x0008
        /*0034*/ 	.byte	0x00, 0xf0, 0x11, 0x00


	//----- nvinfo : EIATTR_KPARAM_INFO
	.align		4
.L_507:
        /*0038*/ 	.byte	0x04, 0x17
        /*003a*/ 	.short	(.L_509 - .L_508)
.L_508:
        /*003c*/ 	.word	0x00000000
        /*0040*/ 	.short	0x0000
        /*0042*/ 	.short	0x0000
        /*0044*/ 	.byte	0x00, 0xf5, 0x21, 0x00


	//----- nvinfo : EIATTR_SPARSE_MMA_MASK
	.align		4
.L_509:
        /*0048*/ 	.byte	0x03, 0x50
        /*004a*/ 	.short	0x0000


	//----- nvinfo : EIATTR_MAXREG_COUNT
	.align		4
        /*004c*/ 	.byte	0x03, 0x1b
        /*004e*/ 	.short	0x00ff


	//----- nvinfo : EIATTR_MERCURY_ISA_VERSION
	.align		4
        /*0050*/ 	.byte	0x03, 0x5f
        /*0052*/ 	.short	0x0101


	//----- nvinfo : EIATTR_VRC_CTA_INIT_COUNT
	.align		4
        /*0054*/ 	.byte	0x02, 0x4a
	.zero		1
	.zero		1


	//----- nvinfo : EIATTR_EXIT_INSTR_OFFSETS
	.align		4
        /*0058*/ 	.byte	0x04, 0x1c
        /*005a*/ 	.short	(.L_511 - .L_510)


	//   ....[0]....
.L_510:
        /*005c*/ 	.word	0x00000180


	//----- nvinfo : EIATTR_CBANK_PARAM_SIZE
	.align		4
.L_511:
        /*0060*/ 	.byte	0x03, 0x19
        /*0062*/ 	.short	0x0014


	//----- nvinfo : EIATTR_PARAM_CBANK
	.align		4
        /*0064*/ 	.byte	0x04, 0x0a
        /*0066*/ 	.short	(.L_513 - .L_512)
	.align		4
.L_512:
        /*0068*/ 	.word	index@(.nv.constant0._Z8MapArrayPffii)
        /*006c*/ 	.short	0x0380
        /*006e*/ 	.short	0x0014


	//----- nvinfo : EIATTR_SW_WAR
	.align		4
.L_513:
        /*0070*/ 	.byte	0x04, 0x36
        /*0072*/ 	.short	(.L_515 - .L_514)
.L_514:
        /*0074*/ 	.word	0x00000008
.L_515:


//--------------------- .nv.info._Z10ClearArrayPifii --------------------------
	.section	.nv.info._Z10ClearArrayPifii,"",@"SHT_CUDA_INFO"
	.sectionflags	@""
	.align	4


	//----- nvinfo : EIATTR_CUDA_API_VERSION
	.align		4
        /*0000*/ 	.byte	0x04, 0x37
        /*0002*/ 	.short	(.L_517 - .L_516)
.L_516:
        /*0004*/ 	.word	0x00000082


	//----- nvinfo : EIATTR_KPARAM_INFO
	.align		4
.L_517:
        /*0008*/ 	.byte	0x04, 0x17
        /*000a*/ 	.short	(.L_519 - .L_518)
.L_518:
        /*000c*/ 	.word	0x00000000
        /*0010*/ 	.short	0x0003
        /*0012*/ 	.short	0x0010
        /*0014*/ 	.byte	0x00, 0xf0, 0x11, 0x00


	//----- nvinfo : EIATTR_KPARAM_INFO
	.align		4
.L_519:
        /*0018*/ 	.byte	0x04, 0x17
        /*001a*/ 	.short	(.L_521 - .L_520)
.L_520:
        /*001c*/ 	.word	0x00000000
        /*0020*/ 	.short	0x0002
        /*0022*/ 	.short	0x000c
        /*0024*/ 	.byte	0x00, 0xf0, 0x11, 0x00


	//----- nvinfo : EIATTR_KPARAM_INFO
	.align		4
.L_521:
        /*0028*/ 	.byte	0x04, 0x17
        /*002a*/ 	.short	(.L_523 - .L_522)
.L_522:
        /*002c*/ 	.word	0x00000000
        /*0030*/ 	.short	0x0001
        /*0032*/ 	.short	0x0008
        /*0034*/ 	.byte	0x00, 0xf0, 0x11, 0x00


	//----- nvinfo : EIATTR_KPARAM_INFO
	.align		4
.L_523:
        /*0038*/ 	.byte	0x04, 0x17
        /*003a*/ 	.short	(.L_525 - .L_524)
.L_524:
        /*003c*/ 	.word	0x00000000
        /*0040*/ 	.short	0x0000
        /*0042*/ 	.short	0x0000
        /*0044*/ 	.byte	0x00, 0xf5, 0x21, 0x00


	//----- nvinfo : EIATTR_SPARSE_MMA_MASK
	.align		4
.L_525:
        /*0048*/ 	.byte	0x03, 0x50
        /*004a*/ 	.short	0x0000


	//----- nvinfo : EIATTR_MAXREG_COUNT
	.align		4
        /*004c*/ 	.byte	0x03, 0x1b
        /*004e*/ 	.short	0x00ff


	//----- nvinfo : EIATTR_MERCURY_ISA_VERSION
	.align		4
        /*0050*/ 	.byte	0x03, 0x5f
        /*0052*/ 	.short	0x0101


	//----- nvinfo : EIATTR_VRC_CTA_INIT_COUNT
	.align		4
        /*0054*/ 	.byte	0x02, 0x4a
	.zero		1
	.zero		1


	//----- nvinfo : EIATTR_EXIT_INSTR_OFFSETS
	.align		4
        /*0058*/ 	.byte	0x04, 0x1c
        /*005a*/ 	.short	(.L_527 - .L_526)


	//   ....[0]....
.L_526:
        /*005c*/ 	.word	0x00000170


	//----- nvinfo : EIATTR_CBANK_PARAM_SIZE
	.align		4
.L_527:
        /*0060*/ 	.byte	0x03, 0x19
        /*0062*/ 	.short	0x0014


	//----- nvinfo : EIATTR_PARAM_CBANK
	.align		4
        /*0064*/ 	.byte	0x04, 0x0a
        /*0066*/ 	.short	(.L_529 - .L_528)
	.align		4
.L_528:
        /*0068*/ 	.word	index@(.nv.constant0._Z10ClearArrayPifii)
        /*006c*/ 	.short	0x0380
        /*006e*/ 	.short	0x0014


	//----- nvinfo : EIATTR_SW_WAR
	.align		4
.L_529:
        /*0070*/ 	.byte	0x04, 0x36
        /*0072*/ 	.short	(.L_531 - .L_530)
.L_530:
        /*0074*/ 	.word	0x00000008
.L_531:


//--------------------- .nv.info._Z10ClearArrayPffii --------------------------
	.section	.nv.info._Z10ClearArrayPffii,"",@"SHT_CUDA_INFO"
	.sectionflags	@""
	.align	4


	//----- nvinfo : EIATTR_CUDA_API_VERSION
	.align		4
        /*0000*/ 	.byte	0x04, 0x37
        /*0002*/ 	.short	(.L_533 - .L_532)
.L_532:
        /*0004*/ 	.word	0x00000082


	//----- nvinfo : EIATTR_KPARAM_INFO
	.align		4
.L_533:
        /*0008*/ 	.byte	0x04, 0x17
        /*000a*/ 	.short	(.L_535 - .L_534)
.L_534:
        /*000c*/ 	.word	0x00000000
        /*0010*/ 	.short	0x0003
        /*0012*/ 	.short	0x0010
        /*0014*/ 	.byte	0x00, 0xf0, 0x11, 0x00


	//----- nvinfo : EIATTR_KPARAM_INFO
	.align		4
.L_535:
        /*0018*/ 	.byte	0x04, 0x17
        /*001a*/ 	.short	(.L_537 - .L_536)
.L_536:
        /*001c*/ 	.word	0x00000000
        /*0020*/ 	.short	0x0002
        /*0022*/ 	.short	0x000c
        /*0024*/ 	.byte	0x00, 0xf0, 0x11, 0x00


	//----- nvinfo : EIATTR_KPARAM_INFO
	.align		4
.L_537:
        /*0028*/ 	.byte	0x04, 0x17
        /*002a*/ 	.short	(.L_539 - .L_538)
.L_538:
        /*002c*/ 	.word	0x00000000
        /*0030*/ 	.short	0x0001
        /*0032*/ 	.short	0x0008
        /*0034*/ 	.byte	0x00, 0xf0, 0x11, 0x00


	//----- nvinfo : EIATTR_KPARAM_INFO
	.align		4
.L_539:
        /*0038*/ 	.byte	0x04, 0x17
        /*003a*/ 	.short	(.L_541 - .L_540)
.L_540:
        /*003c*/ 	.word	0x00000000
        /*0040*/ 	.short	0x0000
        /*0042*/ 	.short	0x0000
        /*0044*/ 	.byte	0x00, 0xf5, 0x21, 0x00


	//----- nvinfo : EIATTR_SPARSE_MMA_MASK
	.align		4
.L_541:
        /*0048*/ 	.byte	0x03, 0x50
        /*004a*/ 	.short	0x0000


	//----- nvinfo : EIATTR_MAXREG_COUNT
	.align		4
        /*004c*/ 	.byte	0x03, 0x1b
        /*004e*/ 	.short	0x00ff


	//----- nvinfo : EIATTR_MERCURY_ISA_VERSION
	.align		4
        /*0050*/ 	.byte	0x03, 0x5f
        /*0052*/ 	.short	0x0101


	//----- nvinfo : EIATTR_VRC_CTA_INIT_COUNT
	.align		4
        /*0054*/ 	.byte	0x02, 0x4a
	.zero		1
	.zero		1


	//----- nvinfo : EIATTR_EXIT_INSTR_OFFSETS
	.align		4
        /*0058*/ 	.byte	0x04, 0x1c
        /*005a*/ 	.short	(.L_543 - .L_542)


	//   ....[0]....
.L_542:
        /*005c*/ 	.word	0x00000160


	//----- nvinfo : EIATTR_CBANK_PARAM_SIZE
	.align		4
.L_543:
        /*0060*/ 	.byte	0x03, 0x19
        /*0062*/ 	.short	0x0014


	//----- nvinfo : EIATTR_PARAM_CBANK
	.align		4
        /*0064*/ 	.byte	0x04, 0x0a
        /*0066*/ 	.short	(.L_545 - .L_544)
	.align		4
.L_544:
        /*0068*/ 	.word	index@(.nv.constant0._Z10ClearArrayPffii)
        /*006c*/ 	.short	0x0380
        /*006e*/ 	.short	0x0014


	//----- nvinfo : EIATTR_SW_WAR
	.align		4
.L_545:
        /*0070*/ 	.byte	0x04, 0x36
        /*0072*/ 	.short	(.L_547 - .L_546)
.L_546:
        /*0074*/ 	.word	0x00000008
.L_547:


//--------------------- .nv.info._Z6getSumPffii   --------------------------
	.section	.nv.info._Z6getSumPffii,"",@"SHT_CUDA_INFO"
	.sectionflags	@""
	.align	4


	//----- nvinfo : EIATTR_CUDA_API_VERSION
	.align		4
        /*0000*/ 	.byte	0x04, 0x37
        /*0002*/ 	.short	(.L_549 - .L_548)
.L_548:
        /*0004*/ 	.word	0x00000082


	//----- nvinfo : EIATTR_KPARAM_INFO
	.align		4
.L_549:
        /*0008*/ 	.byte	0x04, 0x17
        /*000a*/ 	.short	(.L_551 - .L_550)
.L_550:
        /*000c*/ 	.word	0x00000000
        /*0010*/ 	.short	0x0003
        /*0012*/ 	.short	0x0010
        /*0014*/ 	.byte	0x00, 0xf0, 0x11, 0x00


	//----- nvinfo : EIATTR_KPARAM_INFO
	.align		4
.L_551:
        /*0018*/ 	.byte	0x04, 0x17
        /*001a*/ 	.short	(.L_553 - .L_552)
.L_552:
        /*001c*/ 	.word	0x00000000
        /*0020*/ 	.short	0x0002
        /*0022*/ 	.short	0x000c
        /*0024*/ 	.byte	0x00, 0xf0, 0x11, 0x00


	//----- nvinfo : EIATTR_KPARAM_INFO
	.align		4
.L_553:
        /*0028*/ 	.byte	0x04, 0x17
        /*002a*/ 	.short	(.L_555 - .L_554)
.L_554:
        /*002c*/ 	.word	0x00000000
        /*0030*/ 	.short	0x0001
        /*0032*/ 	.short	0x0008
        /*0034*/ 	.byte	0x00, 0xf0, 0x11, 0x00


	//----- nvinfo : EIATTR_KPARAM_INFO
	.align		4
.L_555:
        /*0038*/ 	.byte	0x04, 0x17
        /*003a*/ 	.short	(.L_557 - .L_556)
.L_556:
        /*003c*/ 	.word	0x00000000
        /*0040*/ 	.short	0x0000
        /*0042*/ 	.short	0x0000
        /*0044*/ 	.byte	0x00, 0xf5, 0x21, 0x00


	//----- nvinfo : EIATTR_SPARSE_MMA_MASK
	.align		4
.L_557:
        /*0048*/ 	.byte	0x03, 0x50
        /*004a*/ 	.short	0x0000


	//----- nvinfo : EIATTR_MAXREG_COUNT
	.align		4
        /*004c*/ 	.byte	0x03, 0x1b
        /*004e*/ 	.short	0x00ff


	//----- nvinfo : EIATTR_MERCURY_ISA_VERSION
	.align		4
        /*0050*/ 	.byte	0x03, 0x5f
        /*0052*/ 	.short	0x0101


	//----- nvinfo : EIATTR_VRC_CTA_INIT_COUNT
	.align		4
        /*0054*/ 	.byte	0x02, 0x4a
	.zero		1
	.zero		1


	//----- nvinfo : EIATTR_EXIT_INSTR_OFFSETS
	.align		4
        /*0058*/ 	.byte	0x04, 0x1c
        /*005a*/ 	.short	(.L_559 - .L_558)


	//   ....[0]....
.L_558:
        /*005c*/ 	.word	0x00000010


	//----- nvinfo : EIATTR_CBANK_PARAM_SIZE
	.align		4
.L_559:
        /*0060*/ 	.byte	0x03, 0x19
        /*0062*/ 	.short	0x0014


	//----- nvinfo : EIATTR_PARAM_CBANK
	.align		4
        /*0064*/ 	.byte	0x04, 0x0a
        /*0066*/ 	.short	(.L_561 - .L_560)
	.align		4
.L_560:
        /*0068*/ 	.word	index@(.nv.constant0._Z6getSumPffii)
        /*006c*/ 	.short	0x0380
        /*006e*/ 	.short	0x0014


	//----- nvinfo : EIATTR_SW_WAR
	.align		4
.L_561:
        /*0070*/ 	.byte	0x04, 0x36
        /*0072*/ 	.short	(.L_563 - .L_562)
.L_562:
        /*0074*/ 	.word	0x00000008
.L_563:


//--------------------- .nv.info._Z11SetBoundaryiPfS_ii --------------------------
	.section	.nv.info._Z11SetBoundaryiPfS_ii,"",@"SHT_CUDA_INFO"
	.sectionflags	@""
	.align	4


	//----- nvinfo : EIATTR_CUDA_API_VERSION
	.align		4
        /*0000*/ 	.byte	0x04, 0x37
        /*0002*/ 	.short	(.L_565 - .L_564)
.L_564:
        /*0004*/ 	.word	0x00000082


	//----- nvinfo : EIATTR_KPARAM_INFO
	.align		4
.L_565:
        /*0008*/ 	.byte	0x04, 0x17
        /*000a*/ 	.short	(.L_567 - .L_566)
.L_566:
        /*000c*/ 	.word	0x00000000
        /*0010*/ 	.short	0x0004
        /*0012*/ 	.short	0x001c
        /*0014*/ 	.byte	0x00, 0xf0, 0x11, 0x00


	//----- nvinfo : EIATTR_KPARAM_INFO
	.align		4
.L_567:
        /*0018*/ 	.byte	0x04, 0x17
        /*001a*/ 	.short	(.L_569 - .L_568)
.L_568:
        /*001c*/ 	.word	0x00000000
        /*0020*/ 	.short	0x0003
        /*0022*/ 	.short	0x0018
        /*0024*/ 	.byte	0x00, 0xf0, 0x11, 0x00


	//----- nvinfo : EIATTR_KPARAM_INFO
	.align		4
.L_569:
        /*0028*/ 	.byte	0x04, 0x17
        /*002a*/ 	.short	(.L_571 - .L_570)
.L_570:
        /*002c*/ 	.word	0x00000000
        /*0030*/ 	.short	0x0002
        /*0032*/ 	.short	0x0010
        /*0034*/ 	.byte	0x00, 0xf5, 0x21, 0x00


	//----- nvinfo : EIATTR_KPARAM_INFO
	.align		4
.L_571:
        /*0038*/ 	.byte	0x04, 0x17
        /*003a*/ 	.short	(.L_573 - .L_572)
.L_572:
        /*003c*/ 	.word	0x00000000
        /*0040*/ 	.short	0x0001
        /*0042*/ 	.short	0x0008
        /*0044*/ 	.byte	0x00, 0xf5, 0x21, 0x00


	//----- nvinfo : EIATTR_KPARAM_INFO
	.align		4
.L_573:
        /*0048*/ 	.byte	0x04, 0x17
        /*004a*/ 	.short	(.L_575 - .L_574)
.L_574:
        /*004c*/ 	.word	0x00000000
        /*0050*/ 	.short	0x0000
        /*0052*/ 	.short	0x0000
        /*0054*/ 	.byte	0x00, 0xf0, 0x11, 0x00


	//----- nvinfo : EIATTR_SPARSE_MMA_MASK
	.align		4
.L_575:
        /*0058*/ 	.byte	0x03, 0x50
        /*005a*/ 	.short	0x0000


	//----- nvinfo : EIATTR_MAXREG_COUNT
	.align		4
        /*005c*/ 	.byte	0x03, 0x1b
        /*005e*/ 	.short	0x00ff


	//----- nvinfo : EIATTR_MERCURY_ISA_VERSION
	.align		4
        /*0060*/ 	.byte	0x03, 0x5f
        /*0062*/ 	.short	0x0101


	//----- nvinfo : EIATTR_VRC_CTA_INIT_COUNT
	.align		4
        /*0064*/ 	.byte	0x02, 0x4a
	.zero		1
	.zero		1


	//----- nvinfo : EIATTR_EXIT_INSTR_OFFSETS
	.align		4
        /*0068*/ 	.byte	0x04, 0x1c
        /*006a*/ 	.short	(.L_577 - .L_576)


	//   ....[0]....
.L_576:
        /*006c*/ 	.word	0x00000690


	//   ....[1]....
        /*0070*/ 	.word	0x00000750


	//----- nvinfo : EIATTR_CRS_STACK_SIZE
	.align		4
.L_577:
        /*0074*/ 	.byte	0x04, 0x1e
        /*0076*/ 	.short	(.L_579 - .L_578)
.L_578:
        /*0078*/ 	.word	0x00000000


	//----- nvinfo : EIATTR_CBANK_PARAM_SIZE
	.align		4
.L_579:
        /*007c*/ 	.byte	0x03, 0x19
        /*007e*/ 	.short	0x0020


	//----- nvinfo : EIATTR_PARAM_CBANK
	.align		4
        /*0080*/ 	.byte	0x04, 0x0a
        /*0082*/ 	.short	(.L_581 - .L_580)
	.align		4
.L_580:
        /*0084*/ 	.word	index@(.nv.constant0._Z11SetBoundaryiPfS_ii)
        /*0088*/ 	.short	0x0380
        /*008a*/ 	.short	0x0020


	//----- nvinfo : EIATTR_SW_WAR
	.align		4
.L_581:
        /*008c*/ 	.byte	0x04, 0x36
        /*008e*/ 	.short	(.L_583 - .L_582)
.L_582:
        /*0090*/ 	.word	0x00000008
.L_583:


//--------------------- .nv.info._Z10DrawSquarePffii --------------------------
	.section	.nv.info._Z10DrawSquarePffii,"",@"SHT_CUDA_INFO"
	.sectionflags	@""
	.align	4


	//----- nvinfo : EIATTR_CUDA_API_VERSION
	.align		4
        /*0000*/ 	.byte	0x04, 0x37
        /*0002*/ 	.short	(.L_585 - .L_584)
.L_584:
        /*0004*/ 	.word	0x00000082


	//----- nvinfo : EIATTR_KPARAM_INFO
	.align		4
.L_585:
        /*0008*/ 	.byte	0x04, 0x17
        /*000a*/ 	.short	(.L_587 - .L_586)
.L_586:
        /*000c*/ 	.word	0x00000000
        /*0010*/ 	.short	0x0003
        /*0012*/ 	.short	0x0010
        /*0014*/ 	.byte	0x00, 0xf0, 0x11, 0x00


	//----- nvinfo : EIATTR_KPARAM_INFO
	.align		4
.L_587:
        /*0018*/ 	.byte	0x04, 0x17
        /*001a*/ 	.short	(.L_589 - .L_588)
.L_588:
        /*001c*/ 	.word	0x00000000
        /*0020*/ 	.short	0x0002
        /*0022*/ 	.short	0x000c
        /*0024*/ 	.byte	0x00, 0xf0, 0x11, 0x00


	//----- nvinfo : EIATTR_KPARAM_INFO
	.align		4
.L_589:
        /*0028*/ 	.byte	0x04, 0x17
        /*002a*/ 	.short	(.L_591 - .L_590)
.L_590:
        /*002c*/ 	.word	0x00000000
        /*0030*/ 	.short	0x0001
        /*0032*/ 	.short	0x0008
        /*0034*/ 	.byte	0x00, 0xf0, 0x11, 0x00


	//----- nvinfo : EIATTR_KPARAM_INFO
	.align		4
.L_591:
        /*0038*/ 	.byte	0x04, 0x17
        /*003a*/ 	.short	(.L_593 - .L_592)
.L_592:
        /*003c*/ 	.word	0x00000000
        /*0040*/ 	.short	0x0000
        /*0042*/ 	.short	0x0000
        /*0044*/ 	.byte	0x00, 0xf5, 0x21, 0x00


	//----- nvinfo : EIATTR_SPARSE_MMA_MASK
	.align		4
.L_593:
        /*0048*/ 	.byte	0x03, 0x50
        /*004a*/ 	.short	0x0000


	//----- nvinfo : EIATTR_MAXREG_COUNT
	.align		4
        /*004c*/ 	.byte	0x03, 0x1b
        /*004e*/ 	.short	0x00ff


	//----- nvinfo : EIATTR_MERCURY_ISA_VERSION
	.align		4
        /*0050*/ 	.byte	0x03, 0x5f
        /*0052*/ 	.short	0x0101


	//----- nvinfo : EIATTR_VRC_CTA_INIT_COUNT
	.align		4
        /*0054*/ 	.byte	0x02, 0x4a
	.zero		1
	.zero		1


	//----- nvinfo : EIATTR_EXIT_INSTR_OFFSETS
	.align		4
        /*0058*/ 	.byte	0x04, 0x1c
        /*005a*/ 	.short	(.L_595 - .L_594)


	//   ....[0]....
.L_594:
        /*005c*/ 	.word	0x00000410


	//   ....[1]....
        /*0060*/ 	.word	0x00000470


	//----- nvinfo : EIATTR_CRS_STACK_SIZE
	.align		4
.L_595:
        /*0064*/ 	.byte	0x04, 0x1e
        /*0066*/ 	.short	(.L_597 - .L_596)
.L_596:
        /*0068*/ 	.word	0x00000000


	//----- nvinfo : EIATTR_CBANK_PARAM_SIZE
	.align		4
.L_597:
        /*006c*/ 	.byte	0x03, 0x19
        /*006e*/ 	.short	0x0014


	//----- nvinfo : EIATTR_PARAM_CBANK
	.align		4
        /*0070*/ 	.byte	0x04, 0x0a
        /*0072*/ 	.short	(.L_599 - .L_598)
	.align		4
.L_598:
        /*0074*/ 	.word	index@(.nv.constant0._Z10DrawSquarePffii)
        /*0078*/ 	.short	0x0380
        /*007a*/ 	.short	0x0014


	//----- nvinfo : EIATTR_SW_WAR
	.align		4
.L_599:
        /*007c*/ 	.byte	0x04, 0x36
        /*007e*/ 	.short	(.L_601 - .L_600)
.L_600:
        /*0080*/ 	.word	0x00000008
.L_601:


//--------------------- .nv.callgraph             --------------------------
	.section	.nv.callgraph,"",@"SHT_CUDA_CALLGRAPH"
	.align	4
	.sectionentsize	8
	.align		4
        /*0000*/ 	.word	0x00000000
	.align		4
        /*0004*/ 	.word	0xffffffff
	.align		4
        /*0008*/ 	.word	0x00000000
	.align		4
        /*000c*/ 	.word	0xfffffffe
	.align		4
        /*0010*/ 	.word	0x00000000
	.align		4
        /*0014*/ 	.word	0xfffffffd
	.align		4
        /*0018*/ 	.word	0x00000000
	.align		4
        /*001c*/ 	.word	0xfffffffc


//--------------------- .text._Z16SubtractGradientPfS_S_S_S_S_ii --------------------------
	.section	.text._Z16SubtractGradientPfS_S_S_S_S_ii,"ax",@progbits
	.align	128
        .global         _Z16SubtractGradientPfS_S_S_S_S_ii
        .type           _Z16SubtractGradientPfS_S_S_S_S_ii,@function
        .size           _Z16SubtractGradientPfS_S_S_S_S_ii,(.L_x_99 - _Z16SubtractGradientPfS_S_S_S_S_ii)
        .other          _Z16SubtractGradientPfS_S_S_S_S_ii,@"STO_CUDA_ENTRY STV_DEFAULT"
_Z16SubtractGradientPfS_S_S_S_S_ii:
.text._Z16SubtractGradientPfS_S_S_S_S_ii:
[----:B------:R-:W-:Y:S01]  /*0000*/  LDC R1, c[0x0][0x37c] ;  /* 0x0000df00ff017b82 */ /* 0x000fe20000000800 */
[----:B------:R-:W0:Y:S07]  /*0010*/  S2R R0, SR_TID.X ;  /* 0x0000000000007919 */ /* 0x000e2e0000002100 */
[----:B------:R-:W0:Y:S01]  /*0020*/  S2UR UR6, SR_CTAID.X ;  /* 0x00000000000679c3 */ /* 0x000e220000002500 */
[----:B------:R-:W1:Y:S01]  /*0030*/  LDCU.64 UR4, c[0x0][0x3b0] ;  /* 0x00007600ff0477ac */ /* 0x000e620008000a00 */
[----:B------:R-:W2:Y:S06]  /*0040*/  S2R R2, SR_TID.Y ;  /* 0x0000000000027919 */ /* 0x000eac0000002200 */
[----:B------:R-:W0:Y:S08]  /*0050*/  LDC R7, c[0x0][0x360] ;  /* 0x0000d800ff077b82 */ /* 0x000e300000000800 */
[----:B------:R-:W2:Y:S08]  /*0060*/  S2UR UR7, SR_CTAID.Y ;  /* 0x00000000000779c3 */ /* 0x000eb00000002600 */
[----:B------:R-:W2:Y:S01]  /*0070*/  LDC R3, c[0x0][0x364] ;  /* 0x0000d900ff037b82 */ /* 0x000ea20000000800 */
[----:B0-----:R-:W-:Y:S01]  /*0080*/  IMAD R0, R7, UR6, R0 ;  /* 0x0000000607007c24 */ /* 0x001fe2000f8e0200 */
[----:B------:R-:W0:Y:S04]  /*0090*/  LDCU UR6, c[0x0][0x370] ;  /* 0x00006e00ff0677ac */ /* 0x000e280008000800 */
[----:B-1----:R-:W-:Y:S01]  /*00a0*/  ISETP.GE.AND P0, PT, R0, UR4, PT ;  /* 0x0000000400007c0c */ /* 0x002fe2000bf06270 */
[----:B------:R-:W-:-:S03]  /*00b0*/  UIADD3 UR4, UPT, UPT, UR4, -0x2, URZ ;  /* 0xfffffffe04047890 */ /* 0x000fc6000fffe0ff */
[----:B------:R-:W-:-:S04]  /*00c0*/  SEL R0, R0, RZ, !P0 ;  /* 0x000000ff00007207 */ /* 0x000fc80004000000 */
[----:B------:R-:W-:Y:S01]  /*00d0*/  ISETP.GE.AND P0, PT, R0, UR4, PT ;  /* 0x0000000400007c0c */ /* 0x000fe2000bf06270 */
[----:B--2---:R-:W-:-:S03]  /*00e0*/  IMAD R2, R3, UR7, R2 ;  /* 0x0000000703027c24 */ /* 0x004fc6000f8e0202 */
[----:B------:R-:W-:Y:S01]  /*00f0*/  ISETP.LT.OR P0, PT, R0, 0x2, P0 ;  /* 0x000000020000780c */ /* 0x000fe20000701670 */
[----:B0-----:R-:W-:Y:S01]  /*0100*/  IMAD R7, R7, UR6, RZ ;  /* 0x0000000607077c24 */ /* 0x001fe2000f8e02ff */
[----:B------:R-:W0:Y:S01]  /*0110*/  LDCU.64 UR6, c[0x0][0x358] ;  /* 0x00006b00ff0677ac */ /* 0x000e220008000a00 */
[----:B------:R-:W-:Y:S01]  /*0120*/  ISETP.GE.AND P1, PT, R2, UR5, PT ;  /* 0x0000000502007c0c */ /* 0x000fe2000bf26270 */
[----:B------:R-:W-:-:S03]  /*0130*/  UIADD3 UR5, UPT, UPT, UR5, -0x2, URZ ;  /* 0xfffffffe05057890 */ /* 0x000fc6000fffe0ff */
[----:B------:R-:W-:-:S04]  /*0140*/  SEL R2, R2, RZ, !P1 ;  /* 0x000000ff02027207 */ /* 0x000fc80004800000 */
[C---:B------:R-:W-:Y:S01]  /*0150*/  ISETP.LT.U32.OR P0, PT, R2.reuse, 0x2, P0 ;  /* 0x000000020200780c */ /* 0x040fe20000701470 */
[----:B------:R-:W-:-:S03]  /*0160*/  IMAD R6, R2, R7, RZ ;  /* 0x0000000702067224 */ /* 0x000fc600078e02ff */
[----:B------:R-:W-:Y:S02]  /*0170*/  ISETP.GE.OR P0, PT, R2, UR5, P0 ;  /* 0x0000000502007c0c */ /* 0x000fe40008706670 */
[----:B------:R-:W-:-:S11]  /*0180*/  IADD3 R2, PT, PT, R0, R6, RZ ;  /* 0x0000000600027210 */ /* 0x000fd60007ffe0ff */
[----:B0-----:R-:W-:Y:S05]  /*0190*/  @P0 BRA `(.L_x_0) ;  /* 0x0000000000ec0947 */ /* 0x001fea0003800000 */
[----:B------:R-:W0:Y:S01]  /*01a0*/  LDC.64 R4, c[0x0][0x398] ;  /* 0x0000e600ff047b82 */ /* 0x000e220000000a00 */
[C---:B------:R-:W-:Y:S02]  /*01b0*/  IADD3 R6, PT, PT, R7.reuse, R6, RZ ;  /* 0x0000000607067210 */ /* 0x040fe40007ffe0ff */
[----:B------:R-:W-:Y:S02]  /*01c0*/  IADD3 R3, PT, PT, R2, 0x1, RZ ;  /* 0x0000000102037810 */ /* 0x000fe40007ffe0ff */
[C---:B------:R-:W-:Y:S01]  /*01d0*/  IADD3 R11, PT, PT, R7.reuse, R2, RZ ;  /* 0x00000002070b7210 */ /* 0x040fe20007ffe0ff */
[----:B------:R-:W-:Y:S02]  /*01e0*/  IMAD R7, R7, -0x2, R6 ;  /* 0xfffffffe07077824 */ /* 0x000fe400078e0206 */
[----:B------:R-:W-:Y:S01]  /*01f0*/  IMAD.SHL.U32 R17, R3, 0x4, RZ ;  /* 0x0000000403117824 */ /* 0x000fe200078e00ff */
[----:B------:R-:W-:Y:S01]  /*0200*/  SHF.L.U32 R13, R11, 0x2, RZ ;  /* 0x000000020b0d7819 */ /* 0x000fe200000006ff */
[----:B------:R-:W1:Y:S01]  /*0210*/  LDC.64 R8, c[0x0][0x390] ;  /* 0x0000e400ff087b82 */ /* 0x000e620000000a00 */
[----:B------:R-:W-:-:S05]  /*0220*/  IADD3 R19, PT, PT, R0, R7, RZ ;  /* 0x0000000700137210 */ /* 0x000fca0007ffe0ff */
[----:B------:R-:W-:Y:S02]  /*0230*/  IMAD.SHL.U32 R15, R19, 0x4, RZ ;  /* 0x00000004130f7824 */ /* 0x000fe400078e00ff */
[----:B------:R-:W2:Y:S01]  /*0240*/  LDC.64 R6, c[0x0][0x380] ;  /* 0x0000e000ff067b82 */ /* 0x000ea20000000a00 */
[----:B0-----:R-:W-:-:S04]  /*0250*/  IMAD.WIDE R16, R17, 0x4, R4 ;  /* 0x0000000411107825 */ /* 0x001fc800078e0204 */
[--C-:B------:R-:W-:Y:S01]  /*0260*/  IMAD.WIDE R12, R13, 0x4, R4.reuse ;  /* 0x000000040d0c7825 */ /* 0x100fe200078e0204 */
[----:B------:R-:W3:Y:S03]  /*0270*/  LDG.E R0, desc[UR6][R16.64+-0x20] ;  /* 0xffffe00610007981 */ /* 0x000ee6000c1e1900 */
[----:B------:R-:W-:Y:S01]  /*0280*/  IMAD.WIDE R14, R15, 0x4, R4 ;  /* 0x000000040f0e7825 */ /* 0x000fe200078e0204 */
[----:B------:R2:W4:Y:S01]  /*0290*/  LDG.E R10, desc[UR6][R16.64] ;  /* 0x00000006100a7981 */ /* 0x000522000c1e1900 */
[----:B------:R-:W0:Y:S03]  /*02a0*/  LDC.64 R4, c[0x0][0x388] ;  /* 0x0000e200ff047b82 */ /* 0x000e260000000a00 */
[----:B------:R-:W5:Y:S04]  /*02b0*/  LDG.E R12, desc[UR6][R12.64] ;  /* 0x000000060c0c7981 */ /* 0x000f68000c1e1900 */
[----:B------:R-:W5:Y:S01]  /*02c0*/  LDG.E R14, desc[UR6][R14.64] ;  /* 0x000000060e0e7981 */ /* 0x000f62000c1e1900 */
[C---:B------:R-:W-:Y:S01]  /*02d0*/  IADD3 R21, PT, PT, R2.reuse, -0x1, RZ ;  /* 0xffffffff02157810 */ /* 0x040fe20007ffe0ff */
[----:B--2---:R-:W-:-:S02]  /*02e0*/  IMAD.WIDE R16, R2, 0x4, R6 ;  /* 0x0000000402107825 */ /* 0x004fc400078e0206 */
[----:B------:R-:W2:Y:S04]  /*02f0*/  LDC.64 R6, c[0x0][0x3a0] ;  /* 0x0000e800ff067b82 */ /* 0x000ea80000000a00 */
[----:B------:R-:W2:Y:S01]  /*0300*/  LDG.E R16, desc[UR6][R16.64] ;  /* 0x0000000610107981 */ /* 0x000ea2000c1e1900 */
[----:B---3--:R-:W-:Y:S02]  /*0310*/  FSETP.GT.AND P3, PT, R0, RZ, PT ;  /* 0x000000ff0000720b */ /* 0x008fe40003f64000 */
[----:B----4-:R-:W-:Y:S02]  /*0320*/  FSETP.GT.AND P2, PT, R10, RZ, PT ;  /* 0x000000ff0a00720b */ /* 0x010fe40003f44000 */
[----:B-----5:R-:W-:Y:S02]  /*0330*/  FSETP.GT.AND P0, PT, R12, RZ, PT ;  /* 0x000000ff0c00720b */ /* 0x020fe40003f04000 */
[----:B------:R-:W-:-:S02]  /*0340*/  FSETP.GT.AND P1, PT, R14, RZ, PT ;  /* 0x000000ff0e00720b */ /* 0x000fc40003f24000 */
[C---:B------:R-:W-:Y:S02]  /*0350*/  SEL R11, R2.reuse, R11, P0 ;  /* 0x0000000b020b7207 */ /* 0x040fe40000000000 */
[----:B------:R-:W-:-:S03]  /*0360*/  SEL R13, R2, R3, P2 ;  /* 0x00000003020d7207 */ /* 0x000fc60001000000 */
[C---:B------:R-:W-:Y:S02]  /*0370*/  @P3 IADD3 R21, PT, PT, R2.reuse, RZ, RZ ;  /* 0x000000ff02153210 */ /* 0x040fe40007ffe0ff */
[----:B------:R-:W-:Y:S01]  /*0380*/  SEL R19, R2, R19, P1 ;  /* 0x0000001302137207 */ /* 0x000fe20000800000 */
[----:B-1----:R-:W-:-:S04]  /*0390*/  IMAD.WIDE R10, R11, 0x4, R8 ;  /* 0x000000040b0a7825 */ /* 0x002fc800078e0208 */
[--C-:B------:R-:W-:Y:S01]  /*03a0*/  IMAD.WIDE R12, R13, 0x4, R8.reuse ;  /* 0x000000040d0c7825 */ /* 0x100fe200078e0208 */
[----:B------:R1:W3:Y:S03]  /*03b0*/  LDG.E R3, desc[UR6][R10.64] ;  /* 0x000000060a037981 */ /* 0x0002e6000c1e1900 */
[--C-:B------:R-:W-:Y:S02]  /*03c0*/  IMAD.WIDE R14, R21, 0x4, R8.reuse ;  /* 0x00000004150e7825 */ /* 0x100fe400078e0208 */
[----:B------:R-:W4:Y:S02]  /*03d0*/  LDG.E R12, desc[UR6][R12.64] ;  /* 0x000000060c0c7981 */ /* 0x000f24000c1e1900 */
[----:B------:R-:W-:Y:S02]  /*03e0*/  IMAD.WIDE R8, R19, 0x4, R8 ;  /* 0x0000000413087825 */ /* 0x000fe400078e0208 */
[----:B------:R-:W4:Y:S02]  /*03f0*/  LDG.E R15, desc[UR6][R14.64] ;  /* 0x000000060e0f7981 */ /* 0x000f24000c1e1900 */
[----:B0-----:R-:W-:-:S02]  /*0400*/  IMAD.WIDE R18, R2, 0x4, R4 ;  /* 0x0000000402127825 */ /* 0x001fc400078e0204 */
[----:B------:R-:W3:Y:S01]  /*0410*/  LDG.E R8, desc[UR6][R8.64] ;  /* 0x0000000608087981 */ /* 0x000ee2000c1e1900 */
[----:B------:R-:W0:Y:S03]  /*0420*/  LDC.64 R4, c[0x0][0x3a8] ;  /* 0x0000ea00ff047b82 */ /* 0x000e260000000a00 */
[----:B------:R-:W5:Y:S01]  /*0430*/  LDG.E R18, desc[UR6][R18.64] ;  /* 0x0000000612127981 */ /* 0x000f62000c1e1900 */
[----:B------:R-:W-:Y:S02]  /*0440*/  FSET.BF.LEU.AND R0, R0, RZ, PT ;  /* 0x000000ff0000720a */ /* 0x000fe4000380b000 */
[----:B-1----:R-:W-:Y:S02]  /*0450*/  I2FP.F32.S32 R10, UR4 ;  /* 0x00000004000a7c45 */ /* 0x002fe40008201400 */
[----:B------:R-:W-:-:S03]  /*0460*/  FSEL R0, R0, RZ, !P2 ;  /* 0x000000ff00007208 */ /* 0x000fc60005000000 */
[----:B------:R-:W-:Y:S01]  /*0470*/  FMUL R11, R10, 0.5 ;  /* 0x3f0000000a0b7820 */ /* 0x000fe20000400000 */
[----:B------:R-:W-:-:S04]  /*0480*/  FSEL R0, R0, RZ, !P1 ;  /* 0x000000ff00007208 */ /* 0x000fc80004800000 */
[----:B------:R-:W-:Y:S01]  /*0490*/  FSEL R0, R0, RZ, !P0 ;  /* 0x000000ff00007208 */ /* 0x000fe20004000000 */
[----:B--2---:R-:W-:-:S04]  /*04a0*/  IMAD.WIDE R6, R2, 0x4, R6 ;  /* 0x0000000402067825 */ /* 0x004fc800078e0206 */
[----:B0-----:R-:W-:-:S04]  /*04b0*/  IMAD.WIDE R4, R2, 0x4, R4 ;  /* 0x0000000402047825 */ /* 0x001fc800078e0204 */
[----:B----4-:R-:W-:Y:S01]  /*04c0*/  FADD R12, R12, -R15 ;  /* 0x8000000f0c0c7221 */ /* 0x010fe20000000000 */
[----:B---3--:R-:W-:-:S03]  /*04d0*/  FADD R3, R3, -R8 ;  /* 0x8000000803037221 */ /* 0x008fc60000000000 */
[C---:B------:R-:W-:Y:S01]  /*04e0*/  FFMA R9, -R11.reuse, R12, R16 ;  /* 0x0000000c0b097223 */ /* 0x040fe20000000110 */
[----:B-----5:R-:W-:-:S03]  /*04f0*/  FFMA R3, -R11, R3, R18 ;  /* 0x000000030b037223 */ /* 0x020fc60000000112 */
[C---:B------:R-:W-:Y:S01]  /*0500*/  FFMA R9, R0.reuse, R9, RZ ;  /* 0x0000000900097223 */ /* 0x040fe200000000ff */
[----:B------:R-:W-:-:S04]  /*0510*/  FFMA R3, R0, R3, RZ ;  /* 0x0000000300037223 */ /* 0x000fc800000000ff */
[----:B------:R-:W-:Y:S04]  /*0520*/  STG.E desc[UR6][R6.64], R9 ;  /* 0x0000000906007986 */ /* 0x000fe8000c101906 */
[----:B------:R-:W-:Y:S01]  /*0530*/  STG.E desc[UR6][R4.64], R3 ;  /* 0x0000000304007986 */ /* 0x000fe2000c101906 */
[----:B------:R-:W-:Y:S05]  /*0540*/  EXIT ;  /* 0x000000000000794d */ /* 0x000fea0003800000 */
.L_x_0:
[----:B------:R-:W0:Y:S08]  /*0550*/  LDC.64 R4, c[0x0][0x3a0] ;  /* 0x0000e800ff047b82 */ /* 0x000e300000000a00 */
[----:B------:R-:W1:Y:S01]  /*0560*/  LDC.64 R6, c[0x0][0x3a8] ;  /* 0x0000ea00ff067b82 */ /* 0x000e620000000a00 */
[----:B0-----:R-:W-:-:S05]  /*0570*/  IMAD.WIDE R4, R2, 0x4, R4 ;  /* 0x0000000402047825 */ /* 0x001fca00078e0204 */
[----:B------:R-:W-:Y:S01]  /*0580*/  STG.E desc[UR6][R4.64], RZ ;  /* 0x000000ff04007986 */ /* 0x000fe2000c101906 */
[----:B-1----:R-:W-:-:S05]  /*0590*/  IMAD.WIDE R6, R2, 0x4, R6 ;  /* 0x0000000402067825 */ /* 0x002fca00078e0206 */
[----:B------:R-:W-:Y:S01]  /*05a0*/  STG.E desc[UR6][R6.64], RZ ;  /* 0x000000ff06007986 */ /* 0x000fe2000c101906 */
[----:B------:R-:W-:Y:S05]  /*05b0*/  EXIT ;  /* 0x000000000000794d */ /* 0x000fea0003800000 */
.L_x_1:
[----:B------:R-:W-:-:S00]  /*05c0*/  BRA `(.L_x_1) ;  /* 0xfffffffc00fc7947 */ /* 0x000fc0000383ffff */
[----:B------:R-:W-:-:S00]  /*05d0*/  NOP ;  /* 0x0000000000007918 */ /* 0x000fc00000000000 */
        /* <DEDUP_REMOVED lines=10> */
.L_x_99:


//--------------------- .text._Z6JacobiPfS_S_S_ii --------------------------
	.section	.text._Z6JacobiPfS_S_S_ii,"ax",@progbits
	.align	128
        .global         _Z6JacobiPfS_S_S_ii
        .type           _Z6JacobiPfS_S_S_ii,@function
        .size           _Z6JacobiPfS_S_S_ii,(.L_x_100 - _Z6JacobiPfS_S_S_ii)
        .other          _Z6JacobiPfS_S_S_ii,@"STO_CUDA_ENTRY STV_DEFAULT"
_Z6JacobiPfS_S_S_ii:
.text._Z6JacobiPfS_S_S_ii:
[----:B------:R-:W-:Y:S01]  /*0000*/  LDC R1, c[0x0][0x37c] ;  /* 0x0000df00ff017b82 */ /* 0x000fe20000000800 */
[----:B------:R-:W0:Y:S07]  /*0010*/  S2R R4, SR_TID.X ;  /* 0x0000000000047919 */ /* 0x000e2e0000002100 */
[----:B------:R-:W0:Y:S01]  /*0020*/  S2UR UR6, SR_CTAID.X ;  /* 0x00000000000679c3 */ /* 0x000e220000002500 */
[----:B------:R-:W1:Y:S01]  /*0030*/  LDCU.64 UR4, c[0x0][0x3a0] ;  /* 0x00007400ff0477ac */ /* 0x000e620008000a00 */
[----:B------:R-:W2:Y:S06]  /*0040*/  S2R R5, SR_TID.Y ;  /* 0x0000000000057919 */ /* 0x000eac0000002200 */
[----:B------:R-:W0:Y:S08]  /*0050*/  LDC R7, c[0x0][0x360] ;  /* 0x0000d800ff077b82 */ /* 0x000e300000000800 */
[----:B------:R-:W2:Y:S01]  /*0060*/  S2UR UR7, SR_CTAID.Y ;  /* 0x00000000000779c3 */ /* 0x000ea20000002600 */
[----:B-1----:R-:W-:-:S07]  /*0070*/  UIADD3 UR4, UPT, UPT, UR4, -0x2, URZ ;  /* 0xfffffffe04047890 */ /* 0x002fce000fffe0ff */
[----:B------:R-:W2:Y:S01]  /*0080*/  LDC R0, c[0x0][0x364] ;  /* 0x0000d900ff007b82 */ /* 0x000ea20000000800 */
[----:B0-----:R-:W-:-:S05]  /*0090*/  IMAD R4, R7, UR6, R4 ;  /* 0x0000000607047c24 */ /* 0x001fca000f8e0204 */
[----:B------:R-:W-:Y:S01]  /*00a0*/  ISETP.GE.AND P0, PT, R4, UR4, PT ;  /* 0x0000000404007c0c */ /* 0x000fe2000bf06270 */
[----:B------:R-:W-:-:S03]  /*00b0*/  UIADD3 UR4, UPT, UPT, UR5, -0x2, URZ ;  /* 0xfffffffe05047890 */ /* 0x000fc6000fffe0ff */
[----:B------:R-:W-:Y:S01]  /*00c0*/  ISETP.LT.OR P0, PT, R4, 0x2, P0 ;  /* 0x000000020400780c */ /* 0x000fe20000701670 */
[----:B--2---:R-:W-:-:S05]  /*00d0*/  IMAD R5, R0, UR7, R5 ;  /* 0x0000000700057c24 */ /* 0x004fca000f8e0205 */
[----:B------:R-:W-:-:S04]  /*00e0*/  ISETP.LT.U32.OR P0, PT, R5, 0x2, P0 ;  /* 0x000000020500780c */ /* 0x000fc80000701470 */
[----:B------:R-:W-:-:S13]  /*00f0*/  ISETP.GE.OR P0, PT, R5, UR4, P0 ;  /* 0x0000000405007c0c */ /* 0x000fda0008706670 */
[----:B------:R-:W-:Y:S05]  /*0100*/  @P0 EXIT ;  /* 0x000000000000094d */ /* 0x000fea0003800000 */
[----:B------:R-:W0:Y:S01]  /*0110*/  LDCU UR4, c[0x0][0x370] ;  /* 0x00006e00ff0477ac */ /* 0x000e220008000800 */
[----:B------:R-:W1:Y:S01]  /*0120*/  LDC.64 R2, c[0x0][0x390] ;  /* 0x0000e400ff027b82 */ /* 0x000e620000000a00 */
[----:B0-----:R-:W-:Y:S01]  /*0130*/  IMAD R7, R7, UR4, RZ ;  /* 0x0000000407077c24 */ /* 0x001fe2000f8e02ff */
[----:B------:R-:W0:Y:S03]  /*0140*/  LDCU.64 UR4, c[0x0][0x358] ;  /* 0x00006b00ff0477ac */ /* 0x000e260008000a00 */
[CC--:B------:R-:W-:Y:S02]  /*0150*/  IMAD R0, R5.reuse, R7.reuse, R4 ;  /* 0x0000000705007224 */ /* 0x0c0fe400078e0204 */
[----:B------:R-:W-:-:S03]  /*0160*/  IMAD R6, R5, R7, R7 ;  /* 0x0000000705067224 */ /* 0x000fc600078e0207 */
[----:B------:R-:W-:Y:S01]  /*0170*/  IADD3 R17, PT, PT, R0, 0x1, RZ ;  /* 0x0000000100117810 */ /* 0x000fe20007ffe0ff */
[----:B------:R-:W-:-:S03]  /*0180*/  IMAD R5, R7, -0x2, R6 ;  /* 0xfffffffe07057824 */ /* 0x000fc600078e0206 */
[----:B------:R-:W-:Y:S02]  /*0190*/  SHF.L.U32 R13, R17, 0x2, RZ ;  /* 0x00000002110d7819 */ /* 0x000fe400000006ff */
[----:B------:R-:W-:Y:S02]  /*01a0*/  IADD3 R15, PT, PT, R4, R5, RZ ;  /* 0x00000005040f7210 */ /* 0x000fe40007ffe0ff */
[----:B------:R-:W-:Y:S01]  /*01b0*/  IADD3 R7, PT, PT, R7, R0, RZ ;  /* 0x0000000007077210 */ /* 0x000fe20007ffe0ff */
[--C-:B-1----:R-:W-:Y:S01]  /*01c0*/  IMAD.WIDE R12, R13, 0x4, R2.reuse ;  /* 0x000000040d0c7825 */ /* 0x102fe200078e0202 */
[----:B------:R-:W-:Y:S01]  /*01d0*/  SHF.L.U32 R11, R15, 0x2, RZ ;  /* 0x000000020f0b7819 */ /* 0x000fe200000006ff */
[----:B------:R-:W1:Y:S03]  /*01e0*/  LDC.64 R4, c[0x0][0x380] ;  /* 0x0000e000ff047b82 */ /* 0x000e660000000a00 */
[----:B0-----:R-:W2:Y:S01]  /*01f0*/  LDG.E R14, desc[UR4][R12.64+-0x20] ;  /* 0xffffe0040c0e7981 */ /* 0x001ea2000c1e1900 */
[----:B------:R-:W-:Y:S01]  /*0200*/  SHF.L.U32 R9, R7, 0x2, RZ ;  /* 0x0000000207097819 */ /* 0x000fe200000006ff */
[----:B------:R-:W-:-:S02]  /*0210*/  IMAD.WIDE R10, R11, 0x4, R2 ;  /* 0x000000040b0a7825 */ /* 0x000fc400078e0202 */
[----:B------:R-:W3:Y:S02]  /*0220*/  LDG.E R6, desc[UR4][R12.64] ;  /* 0x000000040c067981 */ /* 0x000ee4000c1e1900 */
[----:B------:R-:W-:Y:S02]  /*0230*/  IMAD.WIDE R8, R9, 0x4, R2 ;  /* 0x0000000409087825 */ /* 0x000fe400078e0202 */
[----:B------:R-:W4:Y:S01]  /*0240*/  LDG.E R10, desc[UR4][R10.64] ;  /* 0x000000040a0a7981 */ /* 0x000f22000c1e1900 */
[----:B------:R-:W0:Y:S03]  /*0250*/  LDC.64 R2, c[0x0][0x388] ;  /* 0x0000e200ff027b82 */ /* 0x000e260000000a00 */
[----:B------:R-:W5:Y:S01]  /*0260*/  LDG.E R8, desc[UR4][R8.64] ;  /* 0x0000000408087981 */ /* 0x000f62000c1e1900 */
[C---:B------:R-:W-:Y:S01]  /*0270*/  IADD3 R19, PT, PT, R0.reuse, -0x1, RZ ;  /* 0xffffffff00137810 */ /* 0x040fe20007ffe0ff */
[----:B0-----:R-:W-:-:S06]  /*0280*/  IMAD.WIDE R2, R0, 0x4, R2 ;  /* 0x0000000400027825 */ /* 0x001fcc00078e0202 */
[----:B------:R-:W5:Y:S01]  /*0290*/  LDG.E R2, desc[UR4][R2.64] ;  /* 0x0000000402027981 */ /* 0x000f62000c1e1900 */
[----:B--2---:R-:W-:Y:S02]  /*02a0*/  FSETP.GT.AND P1, PT, R14, RZ, PT ;  /* 0x000000ff0e00720b */ /* 0x004fe40003f24000 */
[----:B---3--:R-:W-:-:S04]  /*02b0*/  FSETP.GT.AND P0, PT, R6, RZ, PT ;  /* 0x000000ff0600720b */ /* 0x008fc80003f04000 */
[----:B------:R-:W-:Y:S02]  /*02c0*/  SEL R13, R0, R17, P0 ;  /* 0x00000011000d7207 */ /* 0x000fe40000000000 */
[----:B----4-:R-:W-:-:S05]  /*02d0*/  FSETP.GT.AND P0, PT, R10, RZ, PT ;  /* 0x000000ff0a00720b */ /* 0x010fca0003f04000 */
[----:B------:R-:W-:Y:S01]  /*02e0*/  @P1 IADD3 R19, PT, PT, R0, RZ, RZ ;  /* 0x000000ff00131210 */ /* 0x000fe20007ffe0ff */
[--C-:B-1----:R-:W-:Y:S01]  /*02f0*/  IMAD.WIDE R12, R13, 0x4, R4.reuse ;  /* 0x000000040d0c7825 */ /* 0x102fe200078e0204 */
[----:B-----5:R-:W-:Y:S02]  /*0300*/  FSETP.GT.AND P1, PT, R8, RZ, PT ;  /* 0x000000ff0800720b */ /* 0x020fe40003f24000 */
[C---:B------:R-:W-:Y:S01]  /*0310*/  SEL R15, R0.reuse, R15, P0 ;  /* 0x0000000f000f7207 */ /* 0x040fe20000000000 */
[--C-:B------:R-:W-:Y:S01]  /*0320*/  IMAD.WIDE R8, R19, 0x4, R4.reuse ;  /* 0x0000000413087825 */ /* 0x100fe200078e0204 */
[----:B------:R-:W-:Y:S01]  /*0330*/  SEL R11, R0, R7, P1 ;  /* 0x00000007000b7207 */ /* 0x000fe20000800000 */
[----:B------:R-:W2:Y:S02]  /*0340*/  LDG.E R12, desc[UR4][R12.64] ;  /* 0x000000040c0c7981 */ /* 0x000ea4000c1e1900 */
[--C-:B------:R-:W-:Y:S02]  /*0350*/  IMAD.WIDE R6, R15, 0x4, R4.reuse ;  /* 0x000000040f067825 */ /* 0x100fe400078e0204 */
[----:B------:R-:W2:Y:S02]  /*0360*/  LDG.E R9, desc[UR4][R8.64] ;  /* 0x0000000408097981 */ /* 0x000ea4000c1e1900 */
[----:B------:R-:W-:-:S02]  /*0370*/  IMAD.WIDE R4, R11, 0x4, R4 ;  /* 0x000000040b047825 */ /* 0x000fc400078e0204 */
[----:B------:R-:W3:Y:S01]  /*0380*/  LDG.E R6, desc[UR4][R6.64] ;  /* 0x0000000406067981 */ /* 0x000ee2000c1e1900 */
[----:B------:R-:W0:Y:S03]  /*0390*/  LDC.64 R10, c[0x0][0x398] ;  /* 0x0000e600ff0a7b82 */ /* 0x000e260000000a00 */
[----:B------:R-:W4:Y:S01]  /*03a0*/  LDG.E R4, desc[UR4][R4.64] ;  /* 0x0000000404047981 */ /* 0x000f22000c1e1900 */
[----:B--2---:R-:W-:-:S04]  /*03b0*/  FADD R15, R12, R9 ;  /* 0x000000090c0f7221 */ /* 0x004fc80000000000 */
[----:B---3--:R-:W-:-:S04]  /*03c0*/  FADD R15, R6, R15 ;  /* 0x0000000f060f7221 */ /* 0x008fc80000000000 */
[----:B----4-:R-:W-:-:S04]  /*03d0*/  FADD R15, R4, R15 ;  /* 0x0000000f040f7221 */ /* 0x010fc80000000000 */
[----:B------:R-:W-:Y:S01]  /*03e0*/  FADD R15, -R2, R15 ;  /* 0x0000000f020f7221 */ /* 0x000fe20000000100 */
[----:B0-----:R-:W-:-:S04]  /*03f0*/  IMAD.WIDE R8, R0, 0x4, R10 ;  /* 0x0000000400087825 */ /* 0x001fc800078e020a */
[----:B------:R-:W-:-:S05]  /*0400*/  FMUL R15, R15, 0.25 ;  /* 0x3e8000000f0f7820 */ /* 0x000fca0000400000 */
[----:B------:R-:W-:Y:S01]  /*0410*/  STG.E desc[UR4][R8.64], R15 ;  /* 0x0000000f08007986 */ /* 0x000fe2000c101904 */
[----:B------:R-:W-:Y:S05]  /*0420*/  EXIT ;  /* 0x000000000000794d */ /* 0x000fea0003800000 */
.L_x_2:
        /* <DEDUP_REMOVED lines=13> */
.L_x_100:


//--------------------- .text._Z17ComputeDivergencePfS_S_S_ii --------------------------
	.section	.text._Z17ComputeDivergencePfS_S_S_ii,"ax",@progbits
	.align	128
        .global         _Z17ComputeDivergencePfS_S_S_ii
        .type           _Z17ComputeDivergencePfS_S_S_ii,@function
        .size           _Z17ComputeDivergencePfS_S_S_ii,(.L_x_94 - _Z17ComputeDivergencePfS_S_S_ii)
        .other          _Z17ComputeDivergencePfS_S_S_ii,@"STO_CUDA_ENTRY STV_DEFAULT"
_Z17ComputeDivergencePfS_S_S_ii:
.text._Z17ComputeDivergencePfS_S_S_ii:
        /* <DEDUP_REMOVED lines=17> */
[----:B------:R-:W-:Y:S01]  /*0110*/  ISETP.GE.AND P1, PT, R2, UR5, PT ;  /* 0x0000000502007c0c */ /* 0x000fe2000bf26270 */
[----:B------:R-:W-:-:S03]  /*0120*/  UIADD3 UR5, UPT, UPT, UR5, -0x2, URZ ;  /* 0xfffffffe05057890 */ /* 0x000fc6000fffe0ff */
[----:B------:R-:W-:-:S04]  /*0130*/  SEL R0, R2, RZ, !P1 ;  /* 0x000000ff02007207 */ /* 0x000fc80004800000 */
[----:B------:R-:W-:-:S04]  /*0140*/  ISETP.LT.U32.OR P0, PT, R0, 0x2, P0 ;  /* 0x000000020000780c */ /* 0x000fc80000701470 */
[----:B------:R-:W-:-:S13]  /*0150*/  ISETP.GE.OR P0, PT, R0, UR5, P0 ;  /* 0x0000000500007c0c */ /* 0x000fda0008706670 */
[----:B------:R-:W-:Y:S05]  /*0160*/  @P0 EXIT ;  /* 0x000000000000094d */ /* 0x000fea0003800000 */
[----:B------:R-:W0:Y:S01]  /*0170*/  LDC.64 R2, c[0x0][0x390] ;  /* 0x0000e400ff027b82 */ /* 0x000e220000000a00 */
[----:B------:R-:W-:Y:S01]  /*0180*/  IMAD R4, R0, R5, RZ ;  /* 0x0000000500047224 */ /* 0x000fe200078e02ff */
[----:B------:R-:W1:Y:S03]  /*0190*/  LDCU.64 UR6, c[0x0][0x358] ;  /* 0x00006b00ff0677ac */ /* 0x000e660008000a00 */
[--C-:B------:R-:W-:Y:S02]  /*01a0*/  IMAD.IADD R0, R7, 0x1, R4.reuse ;  /* 0x0000000107007824 */ /* 0x100fe400078e0204 */
[C---:B------:R-:W-:Y:S01]  /*01b0*/  IMAD.IADD R4, R5.reuse, 0x1, R4 ;  /* 0x0000000105047824 */ /* 0x040fe200078e0204 */
[----:B------:R-:W2:Y:S01]  /*01c0*/  LDC.64 R20, c[0x0][0x380] ;  /* 0x0000e000ff147b82 */ /* 0x000ea20000000a00 */
[----:B------:R-:W-:Y:S02]  /*01d0*/  VIADD R6, R0, 0x1 ;  /* 0x0000000100067836 */ /* 0x000fe40000000000 */
[----:B------:R-:W-:-:S02]  /*01e0*/  IMAD R4, R5, -0x2, R4 ;  /* 0xfffffffe05047824 */ /* 0x000fc400078e0204 */
[----:B------:R-:W-:Y:S02]  /*01f0*/  IMAD.IADD R5, R5, 0x1, R0 ;  /* 0x0000000105057824 */ /* 0x000fe400078e0200 */
[----:B------:R-:W-:Y:S02]  /*0200*/  IMAD.SHL.U32 R11, R6, 0x4, RZ ;  /* 0x00000004060b7824 */ /* 0x000fe400078e00ff */
[----:B------:R-:W-:Y:S02]  /*0210*/  IMAD.IADD R7, R7, 0x1, R4 ;  /* 0x0000000107077824 */ /* 0x000fe400078e0204 */
[----:B------:R-:W-:Y:S02]  /*0220*/  IMAD.SHL.U32 R13, R5, 0x4, RZ ;  /* 0x00000004050d7824 */ /* 0x000fe400078e00ff */
[----:B------:R-:W-:Y:S02]  /*0230*/  IMAD.SHL.U32 R15, R7, 0x4, RZ ;  /* 0x00000004070f7824 */ /* 0x000fe400078e00ff */
[----:B0-----:R-:W-:-:S04]  /*0240*/  IMAD.WIDE R10, R11, 0x4, R2 ;  /* 0x000000040b0a7825 */ /* 0x001fc800078e0202 */
[--C-:B------:R-:W-:Y:S01]  /*0250*/  IMAD.WIDE R12, R13, 0x4, R2.reuse ;  /* 0x000000040d0c7825 */ /* 0x100fe200078e0202 */
[----:B-1----:R-:W3:Y:S04]  /*0260*/  LDG.E R8, desc[UR6][R10.64] ;  /* 0x000000060a087981 */ /* 0x002ee8000c1e1900 */
[----:B------:R-:W4:Y:S01]  /*0270*/  LDG.E R4, desc[UR6][R10.64+-0x20] ;  /* 0xffffe0060a047981 */ /* 0x000f22000c1e1900 */
[----:B------:R-:W-:-:S03]  /*0280*/  IMAD.WIDE R14, R15, 0x4, R2 ;  /* 0x000000040f0e7825 */ /* 0x000fc600078e0202 */
[----:B------:R-:W5:Y:S04]  /*0290*/  LDG.E R2, desc[UR6][R12.64] ;  /* 0x000000060c027981 */ /* 0x000f68000c1e1900 */
[----:B------:R-:W2:Y:S01]  /*02a0*/  LDG.E R3, desc[UR6][R14.64] ;  /* 0x000000060e037981 */ /* 0x000ea2000c1e1900 */
[----:B---3--:R-:W-:Y:S02]  /*02b0*/  FSETP.GT.AND P2, PT, R8, RZ, PT ;  /* 0x000000ff0800720b */ /* 0x008fe40003f44000 */
[----:B----4-:R-:W-:Y:S02]  /*02c0*/  FSETP.GT.AND P3, PT, R4, RZ, PT ;  /* 0x000000ff0400720b */ /* 0x010fe40003f64000 */
[----:B-----5:R-:W-:Y:S02]  /*02d0*/  FSETP.GT.AND P0, PT, R2, RZ, PT ;  /* 0x000000ff0200720b */ /* 0x020fe40003f04000 */
[----:B--2---:R-:W-:-:S07]  /*02e0*/  FSETP.GT.AND P1, PT, R3, RZ, PT ;  /* 0x000000ff0300720b */ /* 0x004fce0003f24000 */
[----:B------:R-:W2:Y:S04]  /*02f0*/  @P2 LDG.E R2, desc[UR6][R10.64+0x8] ;  /* 0x000008060a022981 */ /* 0x000ea8000c1e1900 */
[----:B------:R0:W2:Y:S04]  /*0300*/  @P3 LDG.E R3, desc[UR6][R10.64+-0x18] ;  /* 0xffffe8060a033981 */ /* 0x0000a8000c1e1900 */
[----:B------:R1:W3:Y:S01]  /*0310*/  @P0 LDG.E R4, desc[UR6][R12.64+0x4] ;  /* 0x000004060c040981 */ /* 0x0002e2000c1e1900 */
[----:B------:R-:W4:Y:S03]  /*0320*/  @!P0 LDC.64 R16, c[0x0][0x388] ;  /* 0x0000e200ff108b82 */ /* 0x000f260000000a00 */
[----:B------:R-:W5:Y:S01]  /*0330*/  @P1 LDG.E R8, desc[UR6][R14.64+0x4] ;  /* 0x000004060e081981 */ /* 0x000f62000c1e1900 */
[----:B------:R-:W-:-:S04]  /*0340*/  IMAD.WIDE R20, R6, 0x4, R20 ;  /* 0x0000000406147825 */ /* 0x000fc800078e0214 */
[----:B------:R-:W0:Y:S01]  /*0350*/  @!P1 LDC.64 R18, c[0x0][0x388] ;  /* 0x0000e200ff129b82 */ /* 0x000e220000000a00 */
[----:B----4-:R-:W-:-:S04]  /*0360*/  @!P0 IMAD.WIDE R16, R5, 0x4, R16 ;  /* 0x0000000405108825 */ /* 0x010fc800078e0210 */
[----:B0-----:R-:W-:Y:S01]  /*0370*/  @!P1 IMAD.WIDE R18, R7, 0x4, R18 ;  /* 0x0000000407129825 */ /* 0x001fe200078e0212 */
[----:B------:R-:W-:Y:S01]  /*0380*/  I2FP.F32.S32 R6, UR4 ;  /* 0x0000000400067c45 */ /* 0x000fe20008201400 */
[----:B------:R-:W2:Y:S04]  /*0390*/  @!P2 LDG.E R2, desc[UR6][R20.64] ;  /* 0x000000061402a981 */ /* 0x000ea8000c1e1900 */
[----:B------:R-:W2:Y:S04]  /*03a0*/  @!P3 LDG.E R3, desc[UR6][R20.64+-0x8] ;  /* 0xfffff8061403b981 */ /* 0x000ea8000c1e1900 */
[----:B------:R-:W3:Y:S04]  /*03b0*/  @!P0 LDG.E R4, desc[UR6][R16.64] ;  /* 0x0000000610048981 */ /* 0x000ee8000c1e1900 */
[----:B------:R-:W5:Y:S01]  /*03c0*/  @!P1 LDG.E R8, desc[UR6][R18.64] ;  /* 0x0000000612089981 */ /* 0x000f62000c1e1900 */
[----:B------:R-:W0:Y:S01]  /*03d0*/  F2F.F64.F32 R6, R6 ;  /* 0x0000000600067310 */ /* 0x000e220000201800 */
[----:B------:R-:W-:Y:S01]  /*03e0*/  IMAD.MOV.U32 R10, RZ, RZ, 0x1 ;  /* 0x00000001ff0a7424 */ /* 0x000fe200078e00ff */
[----:B------:R-:W-:Y:S06]  /*03f0*/  BSSY.RECONVERGENT B0, `(.L_x_3) ;  /* 0x0000015000007945 */ /* 0x000fec0003800200 */
[----:B0-----:R-:W1:Y:S02]  /*0400*/  MUFU.RCP64H R11, R7 ;  /* 0x00000007000b7308 */ /* 0x001e640000001800 */
[----:B-1----:R-:W-:-:S08]  /*0410*/  DFMA R12, -R6, R10, 1 ;  /* 0x3ff00000060c742b */ /* 0x002fd0000000010a */
[----:B------:R-:W-:-:S08]  /*0420*/  DFMA R12, R12, R12, R12 ;  /* 0x0000000c0c0c722b */ /* 0x000fd0000000000c */
[----:B------:R-:W-:Y:S01]  /*0430*/  DFMA R12, R10, R12, R10 ;  /* 0x0000000c0a0c722b */ /* 0x000fe2000000000a */
[----:B--2---:R-:W-:-:S04]  /*0440*/  FADD R3, -R3, R2 ;  /* 0x0000000203037221 */ /* 0x004fc80000000100 */
[----:B---3--:R-:W-:-:S03]  /*0450*/  FADD R3, R3, R4 ;  /* 0x0000000403037221 */ /* 0x008fc60000000000 */
[----:B------:R-:W-:Y:S01]  /*0460*/  DFMA R4, -R6, R12, 1 ;  /* 0x3ff000000604742b */ /* 0x000fe2000000010c */
[----:B-----5:R-:W-:-:S04]  /*0470*/  FADD R14, R3, -R8 ;  /* 0x80000008030e7221 */ /* 0x020fc80000000000 */
[----:B------:R-:W0:Y:S03]  /*0480*/  F2F.F64.F32 R2, R14 ;  /* 0x0000000e00027310 */ /* 0x000e260000201800 */
[----:B------:R-:W-:Y:S02]  /*0490*/  DFMA R4, R12, R4, R12 ;  /* 0x000000040c04722b */ /* 0x000fe4000000000c */
[----:B0-----:R-:W-:-:S08]  /*04a0*/  DMUL R12, R2, 0.5 ;  /* 0x3fe00000020c7828 */ /* 0x001fd00000000000 */
[----:B------:R-:W-:Y:S02]  /*04b0*/  DMUL R2, R12, R4 ;  /* 0x000000040c027228 */ /* 0x000fe40000000000 */
[----:B------:R-:W-:-:S06]  /*04c0*/  FSETP.GEU.AND P1, PT, |R13|, 6.5827683646048100446e-37, PT ;  /* 0x036000000d00780b */ /* 0x000fcc0003f2e200 */
[----:B------:R-:W-:-:S08]  /*04d0*/  DFMA R8, -R6, R2, R12 ;  /* 0x000000020608722b */ /* 0x000fd0000000010c */
[----:B------:R-:W-:-:S10]  /*04e0*/  DFMA R2, R4, R8, R2 ;  /* 0x000000080402722b */ /* 0x000fd40000000002 */
[----:B------:R-:W-:-:S05]  /*04f0*/  FFMA R4, RZ, R7, R3 ;  /* 0x00000007ff047223 */ /* 0x000fca0000000003 */
[----:B------:R-:W-:-:S13]  /*0500*/  FSETP.GT.AND P0, PT, |R4|, 1.469367938527859385e-39, PT ;  /* 0x001000000400780b */ /* 0x000fda0003f04200 */
[----:B------:R-:W-:Y:S05]  /*0510*/  @P0 BRA P1, `(.L_x_4) ;  /* 0x0000000000080947 */ /* 0x000fea0000800000 */
[----:B------:R-:W-:-:S07]  /*0520*/  MOV R10, 0x540 ;  /* 0x00000540000a7802 */ /* 0x000fce0000000f00 */
[----:B------:R-:W-:Y:S05]  /*0530*/  CALL.REL.NOINC `($__internal_0_$__cuda_sm20_div_rn_f64_full) ;  /* 0x0000000000187944 */ /* 0x000fea0003c00000 */
.L_x_4:
[----:B------:R-:W-:Y:S05]  /*0540*/  BSYNC.RECONVERGENT B0 ;  /* 0x0000000000007941 */ /* 0x000fea0003800200 */
.L_x_3:
[----:B------:R-:W0:Y:S01]  /*0550*/  LDC.64 R4, c[0x0][0x398] ;  /* 0x0000e600ff047b82 */ /* 0x000e220000000a00 */
[----:B------:R-:W1:Y:S01]  /*0560*/  F2F.F32.F64 R3, R2 ;  /* 0x0000000200037310 */ /* 0x000e620000301000 */
[----:B0-----:R-:W-:-:S05]  /*0570*/  IMAD.WIDE R4, R0, 0x4, R4 ;  /* 0x0000000400047825 */ /* 0x001fca00078e0204 */
[----:B-1----:R-:W-:Y:S01]  /*0580*/  STG.E desc[UR6][R4.64], R3 ;  /* 0x0000000304007986 */ /* 0x002fe2000c101906 */
[----:B------:R-:W-:Y:S05]  /*0590*/  EXIT ;  /* 0x000000000000794d */ /* 0x000fea0003800000 */
        .weak           $__internal_0_$__cuda_sm20_div_rn_f64_full
        .type           $__internal_0_$__cuda_sm20_div_rn_f64_full,@function
        .size           $__internal_0_$__cuda_sm20_div_rn_f64_full,(.L_x_94 - $__internal_0_$__cuda_sm20_div_rn_f64_full)
$__internal_0_$__cuda_sm20_div_rn_f64_full:
[C---:B------:R-:W-:Y:S01]  /*05a0*/  FSETP.GEU.AND P0, PT, |R7|.reuse, 1.469367938527859385e-39, PT ;  /* 0x001000000700780b */ /* 0x040fe20003f0e200 */
[----:B------:R-:W-:Y:S01]  /*05b0*/  IMAD.MOV.U32 R5, RZ, RZ, R13 ;  /* 0x000000ffff057224 */ /* 0x000fe200078e000d */
[C---:B------:R-:W-:Y:S01]  /*05c0*/  LOP3.LUT R2, R7.reuse, 0x800fffff, RZ, 0xc0, !PT ;  /* 0x800fffff07027812 */ /* 0x040fe200078ec0ff */
[----:B------:R-:W-:Y:S01]  /*05d0*/  IMAD.MOV.U32 R16, RZ, RZ, 0x1 ;  /* 0x00000001ff107424 */ /* 0x000fe200078e00ff */
[----:B------:R-:W-:Y:S01]  /*05e0*/  LOP3.LUT R14, R7, 0x7ff00000, RZ, 0xc0, !PT ;  /* 0x7ff00000070e7812 */ /* 0x000fe200078ec0ff */
[----:B------:R-:W-:Y:S01]  /*05f0*/  IMAD.MOV.U32 R4, RZ, RZ, R12 ;  /* 0x000000ffff047224 */ /* 0x000fe200078e000c */
[----:B------:R-:W-:Y:S01]  /*0600*/  LOP3.LUT R3, R2, 0x3ff00000, RZ, 0xfc, !PT ;  /* 0x3ff0000002037812 */ /* 0x000fe200078efcff */
[----:B------:R-:W-:Y:S01]  /*0610*/  IMAD.MOV.U32 R2, RZ, RZ, R6 ;  /* 0x000000ffff027224 */ /* 0x000fe200078e0006 */
[C---:B------:R-:W-:Y:S01]  /*0620*/  FSETP.GEU.AND P2, PT, |R5|.reuse, 1.469367938527859385e-39, PT ;  /* 0x001000000500780b */ /* 0x040fe20003f4e200 */
[----:B------:R-:W-:Y:S01]  /*0630*/  BSSY.RECONVERGENT B1, `(.L_x_5) ;  /* 0x0000051000017945 */ /* 0x000fe20003800200 */
[----:B------:R-:W-:-:S03]  /*0640*/  LOP3.LUT R11, R5, 0x7ff00000, RZ, 0xc0, !PT ;  /* 0x7ff00000050b7812 */ /* 0x000fc600078ec0ff */
[----:B------:R-:W-:Y:S01]  /*0650*/  @!P0 DMUL R2, R6, 8.98846567431157953865e+307 ;  /* 0x7fe0000006028828 */ /* 0x000fe20000000000 */
[----:B------:R-:W-:-:S05]  /*0660*/  ISETP.GE.U32.AND P1, PT, R11, R14, PT ;  /* 0x0000000e0b00720c */ /* 0x000fca0003f26070 */
[----:B------:R-:W0:Y:S02]  /*0670*/  MUFU.RCP64H R17, R3 ;  /* 0x0000000300117308 */ /* 0x000e240000001800 */
[----:B------:R-:W-:Y:S01]  /*0680*/  @!P2 LOP3.LUT R12, R7, 0x7ff00000, RZ, 0xc0, !PT ;  /* 0x7ff00000070ca812 */ /* 0x000fe200078ec0ff */
[----:B------:R-:W-:-:S03]  /*0690*/  @!P2 IMAD.MOV.U32 R18, RZ, RZ, RZ ;  /* 0x000000ffff12a224 */ /* 0x000fc600078e00ff */
[----:B------:R-:W-:Y:S01]  /*06a0*/  @!P2 ISETP.GE.U32.AND P3, PT, R11, R12, PT ;  /* 0x0000000c0b00a20c */ /* 0x000fe20003f66070 */
[----:B------:R-:W-:-:S05]  /*06b0*/  IMAD.MOV.U32 R12, RZ, RZ, 0x1ca00000 ;  /* 0x1ca00000ff0c7424 */ /* 0x000fca00078e00ff */
[----:B------:R-:W-:-:S04]  /*06c0*/  @!P2 SEL R13, R12, 0x63400000, !P3 ;  /* 0x634000000c0da807 */ /* 0x000fc80005800000 */
[----:B------:R-:W-:Y:S01]  /*06d0*/  @!P2 LOP3.LUT R13, R13, 0x80000000, R5, 0xf8, !PT ;  /* 0x800000000d0da812 */ /* 0x000fe200078ef805 */
[----:B0-----:R-:W-:-:S03]  /*06e0*/  DFMA R8, R16, -R2, 1 ;  /* 0x3ff000001008742b */ /* 0x001fc60000000802 */
[----:B------:R-:W-:-:S05]  /*06f0*/  @!P2 LOP3.LUT R19, R13, 0x100000, RZ, 0xfc, !PT ;  /* 0x001000000d13a812 */ /* 0x000fca00078efcff */
[----:B------:R-:W-:-:S08]  /*0700*/  DFMA R8, R8, R8, R8 ;  /* 0x000000080808722b */ /* 0x000fd00000000008 */
[----:B------:R-:W-:Y:S01]  /*0710*/  DFMA R16, R16, R8, R16 ;  /* 0x000000081010722b */ /* 0x000fe20000000010 */
[----:B------:R-:W-:Y:S01]  /*0720*/  SEL R9, R12, 0x63400000, !P1 ;  /* 0x634000000c097807 */ /* 0x000fe20004800000 */
[----:B------:R-:W-:-:S03]  /*0730*/  IMAD.MOV.U32 R8, RZ, RZ, R4 ;  /* 0x000000ffff087224 */ /* 0x000fc600078e0004 */
[----:B------:R-:W-:-:S03]  /*0740*/  LOP3.LUT R9, R9, 0x800fffff, R5, 0xf8, !PT ;  /* 0x800fffff09097812 */ /* 0x000fc600078ef805 */
[----:B------:R-:W-:-:S03]  /*0750*/  DFMA R20, R16, -R2, 1 ;  /* 0x3ff000001014742b */ /* 0x000fc60000000802 */
[----:B------:R-:W-:-:S05]  /*0760*/  @!P2 DFMA R8, R8, 2, -R18 ;  /* 0x400000000808a82b */ /* 0x000fca0000000812 */
[----:B------:R-:W-:Y:S01]  /*0770*/  DFMA R16, R16, R20, R16 ;  /* 0x000000141010722b */ /* 0x000fe20000000010 */
[----:B------:R-:W-:Y:S02]  /*0780*/  IMAD.MOV.U32 R21, RZ, RZ, R11 ;  /* 0x000000ffff157224 */ /* 0x000fe400078e000b */
[----:B------:R-:W-:Y:S01]  /*0790*/  IMAD.MOV.U32 R20, RZ, RZ, R14 ;  /* 0x000000ffff147224 */ /* 0x000fe200078e000e */
[----:B------:R-:W-:Y:S02]  /*07a0*/  @!P0 LOP3.LUT R20, R3, 0x7ff00000, RZ, 0xc0, !PT ;  /* 0x7ff0000003148812 */ /* 0x000fe400078ec0ff */
[----:B------:R-:W-:Y:S02]  /*07b0*/  @!P2 LOP3.LUT R21, R9, 0x7ff00000, RZ, 0xc0, !PT ;  /* 0x7ff000000915a812 */ /* 0x000fe400078ec0ff */
[----:B------:R-:W-:Y:S01]  /*07c0*/  DMUL R18, R16, R8 ;  /* 0x0000000810127228 */ /* 0x000fe20000000000 */
[----:B------:R-:W-:Y:S02]  /*07d0*/  VIADD R22, R20, 0xffffffff ;  /* 0xffffffff14167836 */ /* 0x000fe40000000000 */
[----:B------:R-:W-:-:S05]  /*07e0*/  VIADD R13, R21, 0xffffffff ;  /* 0xffffffff150d7836 */ /* 0x000fca0000000000 */
[----:B------:R-:W-:Y:S01]  /*07f0*/  DFMA R14, R18, -R2, R8 ;  /* 0x80000002120e722b */ /* 0x000fe20000000008 */
[----:B------:R-:W-:-:S04]  /*0800*/  ISETP.GT.U32.AND P0, PT, R13, 0x7feffffe, PT ;  /* 0x7feffffe0d00780c */ /* 0x000fc80003f04070 */
[----:B------:R-:W-:-:S03]  /*0810*/  ISETP.GT.U32.OR P0, PT, R22, 0x7feffffe, P0 ;  /* 0x7feffffe1600780c */ /* 0x000fc60000704470 */
[----:B------:R-:W-:-:S10]  /*0820*/  DFMA R14, R16, R14, R18 ;  /* 0x0000000e100e722b */ /* 0x000fd40000000012 */
[----:B------:R-:W-:Y:S05]  /*0830*/  @P0 BRA `(.L_x_6) ;  /* 0x00000000006c0947 */ /* 0x000fea0003800000 */
[----:B------:R-:W-:-:S04]  /*0840*/  LOP3.LUT R16, R7, 0x7ff00000, RZ, 0xc0, !PT ;  /* 0x7ff0000007107812 */ /* 0x000fc800078ec0ff */
[CC--:B------:R-:W-:Y:S02]  /*0850*/  VIADDMNMX R4, R11.reuse, -R16.reuse, 0xb9600000, !PT ;  /* 0xb96000000b047446 */ /* 0x0c0fe40007800910 */
[----:B------:R-:W-:Y:S02]  /*0860*/  ISETP.GE.U32.AND P0, PT, R11, R16, PT ;  /* 0x000000100b00720c */ /* 0x000fe40003f06070 */
[----:B------:R-:W-:Y:S02]  /*0870*/  VIMNMX R4, PT, PT, R4, 0x46a00000, PT ;  /* 0x46a0000004047848 */ /* 0x000fe40003fe0100 */
[----:B------:R-:W-:-:S05]  /*0880*/  SEL R11, R12, 0x63400000, !P0 ;  /* 0x634000000c0b7807 */ /* 0x000fca0004000000 */
[----:B------:R-:W-:Y:S02]  /*0890*/  IMAD.IADD R11, R4, 0x1, -R11 ;  /* 0x00000001040b7824 */ /* 0x000fe400078e0a0b */
[----:B------:R-:W-:Y:S02]  /*08a0*/  IMAD.MOV.U32 R4, RZ, RZ, RZ ;  /* 0x000000ffff047224 */ /* 0x000fe400078e00ff */
[----:B------:R-:W-:-:S06]  /*08b0*/  VIADD R5, R11, 0x7fe00000 ;  /* 0x7fe000000b057836 */ /* 0x000fcc0000000000 */
[----:B------:R-:W-:-:S10]  /*08c0*/  DMUL R12, R14, R4 ;  /* 0x000000040e0c7228 */ /* 0x000fd40000000000 */
[----:B------:R-:W-:-:S13]  /*08d0*/  FSETP.GTU.AND P0, PT, |R13|, 1.469367938527859385e-39, PT ;  /* 0x001000000d00780b */ /* 0x000fda0003f0c200 */
[----:B------:R-:W-:Y:S05]  /*08e0*/  @P0 BRA `(.L_x_7) ;  /* 0x0000000000940947 */ /* 0x000fea0003800000 */
[----:B------:R-:W-:Y:S01]  /*08f0*/  DFMA R2, R14, -R2, R8 ;  /* 0x800000020e02722b */ /* 0x000fe20000000008 */
[----:B------:R-:W-:-:S09]  /*0900*/  IMAD.MOV.U32 R4, RZ, RZ, RZ ;  /* 0x000000ffff047224 */ /* 0x000fd200078e00ff */
[C---:B------:R-:W-:Y:S02]  /*0910*/  FSETP.NEU.AND P0, PT, R3.reuse, RZ, PT ;  /* 0x000000ff0300720b */ /* 0x040fe40003f0d000 */
[----:B------:R-:W-:-:S04]  /*0920*/  LOP3.LUT R7, R3, 0x80000000, R7, 0x48, !PT ;  /* 0x8000000003077812 */ /* 0x000fc800078e4807 */
[----:B------:R-:W-:-:S07]  /*0930*/  LOP3.LUT R5, R7, R5, RZ, 0xfc, !PT ;  /* 0x0000000507057212 */ /* 0x000fce00078efcff */
[----:B------:R-:W-:Y:S05]  /*0940*/  @!P0 BRA `(.L_x_7) ;  /* 0x00000000007c8947 */ /* 0x000fea0003800000 */
[----:B------:R-:W-:Y:S01]  /*0950*/  IMAD.MOV R3, RZ, RZ, -R11 ;  /* 0x000000ffff037224 */ /* 0x000fe200078e0a0b */
[----:B------:R-:W-:Y:S01]  /*0960*/  DMUL.RP R4, R14, R4 ;  /* 0x000000040e047228 */ /* 0x000fe20000008000 */
[----:B------:R-:W-:-:S06]  /*0970*/  IMAD.MOV.U32 R2, RZ, RZ, RZ ;  /* 0x000000ffff027224 */ /* 0x000fcc00078e00ff */
[----:B------:R-:W-:-:S03]  /*0980*/  DFMA R2, R12, -R2, R14 ;  /* 0x800000020c02722b */ /* 0x000fc6000000000e */
[----:B------:R-:W-:-:S03]  /*0990*/  LOP3.LUT R7, R5, R7, RZ, 0x3c, !PT ;  /* 0x0000000705077212 */ /* 0x000fc600078e3cff */
[----:B------:R-:W-:-:S04]  /*09a0*/  IADD3 R2, PT, PT, -R11, -0x43300000, RZ ;  /* 0xbcd000000b027810 */ /* 0x000fc80007ffe1ff */
[----:B------:R-:W-:-:S04]  /*09b0*/  FSETP.NEU.AND P0, PT, |R3|, R2, PT ;  /* 0x000000020300720b */ /* 0x000fc80003f0d200 */
[----:B------:R-:W-:Y:S02]  /*09c0*/  FSEL R12, R4, R12, !P0 ;  /* 0x0000000c040c7208 */ /* 0x000fe40004000000 */
[----:B------:R-:W-:Y:S01]  /*09d0*/  FSEL R13, R7, R13, !P0 ;  /* 0x0000000d070d7208 */ /* 0x000fe20004000000 */
[----:B------:R-:W-:Y:S06]  /*09e0*/  BRA `(.L_x_7) ;  /* 0x0000000000547947 */ /* 0x000fec0003800000 */
.L_x_6:
[----:B------:R-:W-:-:S14]  /*09f0*/  DSETP.NAN.AND P0, PT, R4, R4, PT ;  /* 0x000000040400722a */ /* 0x000fdc0003f08000 */
[----:B------:R-:W-:Y:S05]  /*0a00*/  @P0 BRA `(.L_x_8) ;  /* 0x0000000000440947 */ /* 0x000fea0003800000 */
[----:B------:R-:W-:-:S14]  /*0a10*/  DSETP.NAN.AND P0, PT, R6, R6, PT ;  /* 0x000000060600722a */ /* 0x000fdc0003f08000 */
[----:B------:R-:W-:Y:S05]  /*0a20*/  @P0 BRA `(.L_x_9) ;  /* 0x0000000000300947 */ /* 0x000fea0003800000 */
[----:B------:R-:W-:Y:S01]  /*0a30*/  ISETP.NE.AND P0, PT, R21, R20, PT ;  /* 0x000000141500720c */ /* 0x000fe20003f05270 */
[----:B------:R-:W-:Y:S02]  /*0a40*/  IMAD.MOV.U32 R12, RZ, RZ, 0x0 ;  /* 0x00000000ff0c7424 */ /* 0x000fe400078e00ff */
[----:B------:R-:W-:-:S10]  /*0a50*/  IMAD.MOV.U32 R13, RZ, RZ, -0x80000 ;  /* 0xfff80000ff0d7424 */ /* 0x000fd400078e00ff */
[----:B------:R-:W-:Y:S05]  /*0a60*/  @!P0 BRA `(.L_x_7) ;  /* 0x0000000000348947 */ /* 0x000fea0003800000 */
[----:B------:R-:W-:Y:S02]  /*0a70*/  ISETP.NE.AND P0, PT, R21, 0x7ff00000, PT ;  /* 0x7ff000001500780c */ /* 0x000fe40003f05270 */
[----:B------:R-:W-:Y:S02]  /*0a80*/  LOP3.LUT R13, R5, 0x80000000, R7, 0x48, !PT ;  /* 0x80000000050d7812 */ /* 0x000fe400078e4807 */
[----:B------:R-:W-:-:S13]  /*0a90*/  ISETP.EQ.OR P0, PT, R20, RZ, !P0 ;  /* 0x000000ff1400720c */ /* 0x000fda0004702670 */
[----:B------:R-:W-:Y:S01]  /*0aa0*/  @P0 LOP3.LUT R2, R13, 0x7ff00000, RZ, 0xfc, !PT ;  /* 0x7ff000000d020812 */ /* 0x000fe200078efcff */
[----:B------:R-:W-:Y:S02]  /*0ab0*/  @!P0 IMAD.MOV.U32 R12, RZ, RZ, RZ ;  /* 0x000000ffff0c8224 */ /* 0x000fe400078e00ff */
[----:B------:R-:W-:Y:S02]  /*0ac0*/  @P0 IMAD.MOV.U32 R12, RZ, RZ, RZ ;  /* 0x000000ffff0c0224 */ /* 0x000fe400078e00ff */
[----:B------:R-:W-:Y:S01]  /*0ad0*/  @P0 IMAD.MOV.U32 R13, RZ, RZ, R2 ;  /* 0x000000ffff0d0224 */ /* 0x000fe200078e0002 */
[----:B------:R-:W-:Y:S06]  /*0ae0*/  BRA `(.L_x_7) ;  /* 0x0000000000147947 */ /* 0x000fec0003800000 */
.L_x_9:
[----:B------:R-:W-:Y:S01]  /*0af0*/  LOP3.LUT R13, R7, 0x80000, RZ, 0xfc, !PT ;  /* 0x00080000070d7812 */ /* 0x000fe200078efcff */
[----:B------:R-:W-:Y:S01]  /*0b00*/  IMAD.MOV.U32 R12, RZ, RZ, R6 ;  /* 0x000000ffff0c7224 */ /* 0x000fe200078e0006 */
[----:B------:R-:W-:Y:S06]  /*0b10*/  BRA `(.L_x_7) ;  /* 0x0000000000087947 */ /* 0x000fec0003800000 */
.L_x_8:
[----:B------:R-:W-:Y:S01]  /*0b20*/  LOP3.LUT R13, R5, 0x80000, RZ, 0xfc, !PT ;  /* 0x00080000050d7812 */ /* 0x000fe200078efcff */
[----:B------:R-:W-:-:S07]  /*0b30*/  IMAD.MOV.U32 R12, RZ, RZ, R4 ;  /* 0x000000ffff0c7224 */ /* 0x000fce00078e0004 */
.L_x_7:
[----:B------:R-:W-:Y:S05]  /*0b40*/  BSYNC.RECONVERGENT B1 ;  /* 0x0000000000017941 */ /* 0x000fea0003800200 */
.L_x_5:
[----:B------:R-:W-:Y:S02]  /*0b50*/  IMAD.MOV.U32 R11, RZ, RZ, 0x0 ;  /* 0x00000000ff0b7424 */ /* 0x000fe400078e00ff */
[----:B------:R-:W-:Y:S02]  /*0b60*/  IMAD.MOV.U32 R2, RZ, RZ, R12 ;  /* 0x000000ffff027224 */ /* 0x000fe400078e000c */
[----:B------:R-:W-:Y:S01]  /*0b70*/  IMAD.MOV.U32 R3, RZ, RZ, R13 ;  /* 0x000000ffff037224 */ /* 0x000fe200078e000d */
[----:B------:R-:W-:Y:S06]  /*0b80*/  RET.REL.NODEC R10 `(_Z17ComputeDivergencePfS_S_S_ii) ;  /* 0xfffffff40a1c7950 */ /* 0x000fec0003c3ffff */
.L_x_10:
        /* <DEDUP_REMOVED lines=15> */
.L_x_94:


//--------------------- .text._Z13ApplyBuoyancyPfS_S_S_S_S_ffffii --------------------------
	.section	.text._Z13ApplyBuoyancyPfS_S_S_S_S_ffffii,"ax",@progbits
	.align	128
        .global         _Z13ApplyBuoyancyPfS_S_S_S_S_ffffii
        .type           _Z13ApplyBuoyancyPfS_S_S_S_S_ffffii,@function
        .size           _Z13ApplyBuoyancyPfS_S_S_S_S_ffffii,(.L_x_102 - _Z13ApplyBuoyancyPfS_S_S_S_S_ffffii)
        .other          _Z13ApplyBuoyancyPfS_S_S_S_S_ffffii,@"STO_CUDA_ENTRY STV_DEFAULT"
_Z13ApplyBuoyancyPfS_S_S_S_S_ffffii:
.text._Z13ApplyBuoyancyPfS_S_S_S_S_ffffii:
        /* <DEDUP_REMOVED lines=13> */
[C---:B------:R-:W-:Y:S01]  /*00d0*/  ISETP.GE.AND P0, PT, R0.reuse, UR4, PT ;  /* 0x0000000400007c0c */ /* 0x040fe2000bf06270 */
[----:B------:R-:W-:Y:S01]  /*00e0*/  UIADD3 UR4, UPT, UPT, UR5, -0x2, URZ ;  /* 0xfffffffe05047890 */ /* 0x000fe2000fffe0ff */
[----:B--2---:R-:W-:Y:S02]  /*00f0*/  IMAD R2, R3, UR7, R2 ;  /* 0x0000000703027c24 */ /* 0x004fe4000f8e0202 */
[----:B------:R-:W-:-:S03]  /*0100*/  ISETP.LT.OR P0, PT, R0, 0x2, P0 ;  /* 0x000000020000780c */ /* 0x000fc60000701670 */
[----:B------:R-:W-:-:S04]  /*0110*/  ISETP.GE.AND P1, PT, R2, UR5, PT ;  /* 0x0000000502007c0c */ /* 0x000fc8000bf26270 */
[----:B------:R-:W-:Y:S01]  /*0120*/  SEL R3, R2, RZ, !P1 ;  /* 0x000000ff02037207 */ /* 0x000fe20004800000 */
[----:B0-----:R-:W-:-:S03]  /*0130*/  IMAD R2, R5, UR6, RZ ;  /* 0x0000000605027c24 */ /* 0x001fc6000f8e02ff */
[----:B------:R-:W-:-:S04]  /*0140*/  ISETP.LT.U32.OR P0, PT, R3, 0x2, P0 ;  /* 0x000000020300780c */ /* 0x000fc80000701470 */
[----:B------:R-:W-:-:S13]  /*0150*/  ISETP.GE.OR P0, PT, R3, UR4, P0 ;  /* 0x0000000403007c0c */ /* 0x000fda0008706670 */
[----:B------:R-:W-:Y:S05]  /*0160*/  @P0 EXIT ;  /* 0x000000000000094d */ /* 0x000fea0003800000 */
[----:B------:R-:W0:Y:S01]  /*0170*/  LDC.64 R6, c[0x0][0x380] ;  /* 0x0000e000ff067b82 */ /* 0x000e220000000a00 */
[----:B------:R-:W1:Y:S01]  /*0180*/  LDCU.64 UR4, c[0x0][0x358] ;  /* 0x00006b00ff0477ac */ /* 0x000e620008000a00 */
[----:B------:R-:W-:Y:S01]  /*0190*/  IMAD R13, R3, R2, R0 ;  /* 0x00000002030d7224 */ /* 0x000fe200078e0200 */
[----:B------:R-:W2:Y:S05]  /*01a0*/  LDCU UR6, c[0x0][0x3b0] ;  /* 0x00007600ff0677ac */ /* 0x000eaa0008000800 */
[----:B------:R-:W3:Y:S08]  /*01b0*/  LDC.64 R2, c[0x0][0x3a0] ;  /* 0x0000e800ff027b82 */ /* 0x000ef00000000a00 */
[----:B------:R-:W4:Y:S01]  /*01c0*/  LDC.64 R8, c[0x0][0x388] ;  /* 0x0000e200ff087b82 */ /* 0x000f220000000a00 */
[----:B0-----:R-:W-:-:S07]  /*01d0*/  IMAD.WIDE R6, R13, 0x4, R6 ;  /* 0x000000040d067825 */ /* 0x001fce00078e0206 */
[----:B------:R-:W0:Y:S01]  /*01e0*/  LDC.64 R4, c[0x0][0x3a8] ;  /* 0x0000ea00ff047b82 */ /* 0x000e220000000a00 */
[----:B-1----:R-:W5:Y:S01]  /*01f0*/  LDG.E R7, desc[UR4][R6.64] ;  /* 0x0000000406077981 */ /* 0x002f62000c1e1900 */
[----:B---3--:R-:W-:-:S06]  /*0200*/  IMAD.WIDE R2, R13, 0x4, R2 ;  /* 0x000000040d027825 */ /* 0x008fcc00078e0202 */
[----:B------:R-:W1:Y:S01]  /*0210*/  LDC.64 R10, c[0x0][0x390] ;  /* 0x0000e400ff0a7b82 */ /* 0x000e620000000a00 */
[C---:B----4-:R-:W-:Y:S01]  /*0220*/  IMAD.WIDE R8, R13.reuse, 0x4, R8 ;  /* 0x000000040d087825 */ /* 0x050fe200078e0208 */
[----:B-----5:R3:W-:Y:S05]  /*0230*/  STG.E desc[UR4][R2.64], R7 ;  /* 0x0000000702007986 */ /* 0x0207ea000c101904 */
[----:B------:R-:W4:Y:S01]  /*0240*/  LDG.E R9, desc[UR4][R8.64] ;  /* 0x0000000408097981 */ /* 0x000f22000c1e1900 */
[----:B0-----:R-:W-:-:S04]  /*0250*/  IMAD.WIDE R4, R13, 0x4, R4 ;  /* 0x000000040d047825 */ /* 0x001fc800078e0204 */
[----:B-1----:R-:W-:Y:S01]  /*0260*/  IMAD.WIDE R10, R13, 0x4, R10 ;  /* 0x000000040d0a7825 */ /* 0x002fe200078e020a */
[----:B----4-:R3:W-:Y:S05]  /*0270*/  STG.E desc[UR4][R4.64], R9 ;  /* 0x0000000904007986 */ /* 0x0107ea000c101904 */
[----:B------:R-:W2:Y:S02]  /*0280*/  LDG.E R10, desc[UR4][R10.64] ;  /* 0x000000040a0a7981 */ /* 0x000ea4000c1e1900 */
[----:B--2---:R-:W-:-:S13]  /*0290*/  FSETP.GT.AND P0, PT, R10, UR6, PT ;  /* 0x000000060a007c0b */ /* 0x004fda000bf04000 */
[----:B---3--:R-:W-:Y:S05]  /*02a0*/  @!P0 EXIT ;  /* 0x000000000000894d */ /* 0x008fea0003800000 */
[----:B------:R-:W0:Y:S01]  /*02b0*/  LDC.64 R6, c[0x0][0x398] ;  /* 0x0000e600ff067b82 */ /* 0x000e220000000a00 */
[----:B------:R-:W2:Y:S01]  /*02c0*/  LDG.E R0, desc[UR4][R2.64] ;  /* 0x0000000402007981 */ /* 0x000ea2000c1e1900 */
[----:B------:R-:W1:Y:S01]  /*02d0*/  LDCU.64 UR8, c[0x0][0x3b8] ;  /* 0x00007700ff0877ac */ /* 0x000e620008000a00 */
[----:B------:R-:W3:Y:S01]  /*02e0*/  LDCU UR7, c[0x0][0x3b4] ;  /* 0x00007680ff0777ac */ /* 0x000ee20008000800 */
[----:B0-----:R-:W-:-:S06]  /*02f0*/  IMAD.WIDE R6, R13, 0x4, R6 ;  /* 0x000000040d067825 */ /* 0x001fcc00078e0206 */
[----:B------:R-:W4:Y:S01]  /*0300*/  LDG.E R6, desc[UR4][R6.64] ;  /* 0x0000000406067981 */ /* 0x000f22000c1e1900 */
[----:B------:R-:W-:-:S04]  /*0310*/  FADD R10, R10, -UR6 ;  /* 0x800000060a0a7e21 */ /* 0x000fc80008000000 */
[----:B-1----:R-:W-:Y:S01]  /*0320*/  FMUL R10, R10, UR9 ;  /* 0x000000090a0a7c20 */ /* 0x002fe20008400000 */
[----:B----4-:R-:W-:-:S04]  /*0330*/  FMUL R9, R6, UR8 ;  /* 0x0000000806097c20 */ /* 0x010fc80008400000 */
[----:B---3--:R-:W-:-:S04]  /*0340*/  FFMA R11, R10, UR7, -R9 ;  /* 0x000000070a0b7c23 */ /* 0x008fc80008000809 */
[----:B--2---:R-:W-:-:S05]  /*0350*/  FFMA R13, RZ, R11, R0 ;  /* 0x0000000bff0d7223 */ /* 0x004fca0000000000 */
[----:B------:R-:W-:Y:S04]  /*0360*/  STG.E desc[UR4][R2.64], R13 ;  /* 0x0000000d02007986 */ /* 0x000fe8000c101904 */
[----:B------:R-:W2:Y:S01]  /*0370*/  LDG.E R8, desc[UR4][R4.64] ;  /* 0x0000000404087981 */ /* 0x000ea2000c1e1900 */
[----:B------:R-:W-:Y:S01]  /*0380*/  F2F.F64.F32 R6, R11 ;  /* 0x0000000b00067310 */ /* 0x000fe20000201800 */
[----:B------:R-:W-:Y:S01]  /*0390*/  UMOV UR8, 0x9999999a ;  /* 0x9999999a00087882 */ /* 0x000fe20000000000 */
[----:B------:R-:W-:-:S06]  /*03a0*/  UMOV UR9, 0x3fb99999 ;  /* 0x3fb9999900097882 */ /* 0x000fcc0000000000 */
[----:B--2---:R-:W0:Y:S02]  /*03b0*/  F2F.F64.F32 R8, R8 ;  /* 0x0000000800087310 */ /* 0x004e240000201800 */
[----:B0-----:R-:W-:-:S10]  /*03c0*/  DFMA R6, R6, UR8, R8 ;  /* 0x0000000806067c2b */ /* 0x001fd40008000008 */
[----:B------:R-:W0:Y:S02]  /*03d0*/  F2F.F32.F64 R7, R6 ;  /* 0x0000000600077310 */ /* 0x000e240000301000 */
[----:B0-----:R-:W-:Y:S01]  /*03e0*/  STG.E desc[UR4][R4.64], R7 ;  /* 0x0000000704007986 */ /* 0x001fe2000c101904 */
[----:B------:R-:W-:Y:S05]  /*03f0*/  EXIT ;  /* 0x000000000000794d */ /* 0x000fea0003800000 */
.L_x_11:
        /* <DEDUP_REMOVED lines=16> */
.L_x_102:


//--------------------- .text._Z20vorticityConfinementPfS_S_S_S_ffii --------------------------
	.section	.text._Z20vorticityConfinementPfS_S_S_S_ffii,"ax",@progbits
	.align	128
        .global         _Z20vorticityConfinementPfS_S_S_S_ffii
        .type           _Z20vorticityConfinementPfS_S_S_S_ffii,@function
        .size           _Z20vorticityConfinementPfS_S_S_S_ffii,(.L_x_96 - _Z20vorticityConfinementPfS_S_S_S_ffii)
        .other          _Z20vorticityConfinementPfS_S_S_S_ffii,@"STO_CUDA_ENTRY STV_DEFAULT"
_Z20vorticityConfinementPfS_S_S_S_ffii:
.text._Z20vorticityConfinementPfS_S_S_S_ffii:
[----:B------:R-:W-:Y:S01]  /*0000*/  LDC R1, c[0x0][0x37c] ;  /* 0x0000df00ff017b82 */ /* 0x000fe20000000800 */
[----:B------:R-:W0:Y:S07]  /*0010*/  S2R R0, SR_TID.X ;  /* 0x0000000000007919 */ /* 0x000e2e0000002100 */
[----:B------:R-:W0:Y:S01]  /*0020*/  S2UR UR6, SR_CTAID.X ;  /* 0x00000000000679c3 */ /* 0x000e220000002500 */
[----:B------:R-:W1:Y:S01]  /*0030*/  LDCU.64 UR4, c[0x0][0x3b0] ;  /* 0x00007600ff0477ac */ /* 0x000e620008000a00 */
[----:B------:R-:W-:Y:S01]  /*0040*/  BSSY.RECONVERGENT B0, `(.L_x_12) ;  /* 0x0000098000007945 */ /* 0x000fe20003800200 */
[----:B------:R-:W2:Y:S05]  /*0050*/  S2R R2, SR_TID.Y ;  /* 0x0000000000027919 */ /* 0x000eaa0000002200 */
[----:B------:R-:W0:Y:S08]  /*0060*/  LDC R5, c[0x0][0x360] ;  /* 0x0000d800ff057b82 */ /* 0x000e300000000800 */
[----:B------:R-:W2:Y:S08]  /*0070*/  S2UR UR7, SR_CTAID.Y ;  /* 0x00000000000779c3 */ /* 0x000eb00000002600 */
[----:B------:R-:W2:Y:S01]  /*0080*/  LDC R3, c[0x0][0x364] ;  /* 0x0000d900ff037b82 */ /* 0x000ea20000000800 */
[----:B------:R-:W3:Y:S01]  /*0090*/  LDCU UR8, c[0x0][0x370] ;  /* 0x00006e00ff0877ac */ /* 0x000ee20008000800 */
[----:B0-----:R-:W-:-:S05]  /*00a0*/  IMAD R0, R5, UR6, R0 ;  /* 0x0000000605007c24 */ /* 0x001fca000f8e0200 */
[----:B-1----:R-:W-:Y:S01]  /*00b0*/  ISETP.GE.AND P0, PT, R0, UR4, PT ;  /* 0x0000000400007c0c */ /* 0x002fe2000bf06270 */
[----:B------:R-:W-:-:S03]  /*00c0*/  UIADD3 UR4, UPT, UPT, UR4, -0x2, URZ ;  /* 0xfffffffe04047890 */ /* 0x000fc6000fffe0ff */
[----:B------:R-:W-:Y:S01]  /*00d0*/  SEL R0, R0, RZ, !P0 ;  /* 0x000000ff00007207 */ /* 0x000fe20004000000 */
[----:B---3--:R-:W-:-:S03]  /*00e0*/  IMAD R5, R5, UR8, RZ ;  /* 0x0000000805057c24 */ /* 0x008fc6000f8e02ff */
[C---:B------:R-:W-:Y:S01]  /*00f0*/  ISETP.GE.AND P0, PT, R0.reuse, UR4, PT ;  /* 0x0000000400007c0c */ /* 0x040fe2000bf06270 */
[----:B------:R-:W-:Y:S01]  /*0100*/  UIADD3 UR4, UPT, UPT, UR5, -0x2, URZ ;  /* 0xfffffffe05047890 */ /* 0x000fe2000fffe0ff */
[----:B--2---:R-:W-:Y:S02]  /*0110*/  IMAD R2, R3, UR7, R2 ;  /* 0x0000000703027c24 */ /* 0x004fe4000f8e0202 */
[----:B------:R-:W-:Y:S01]  /*0120*/  ISETP.LT.OR P0, PT, R0, 0x2, P0 ;  /* 0x000000020000780c */ /* 0x000fe20000701670 */
[----:B------:R-:W0:Y:S02]  /*0130*/  LDCU.64 UR6, c[0x0][0x358] ;  /* 0x00006b00ff0677ac */ /* 0x000e240008000a00 */
[----:B------:R-:W-:-:S04]  /*0140*/  ISETP.GE.AND P1, PT, R2, UR5, PT ;  /* 0x0000000502007c0c */ /* 0x000fc8000bf26270 */
[----:B------:R-:W-:-:S04]  /*0150*/  SEL R2, R2, RZ, !P1 ;  /* 0x000000ff02027207 */ /* 0x000fc80004800000 */
[C---:B------:R-:W-:Y:S01]  /*0160*/  ISETP.LT.U32.OR P0, PT, R2.reuse, 0x2, P0 ;  /* 0x000000020200780c */ /* 0x040fe20000701470 */
[----:B------:R-:W-:-:S03]  /*0170*/  IMAD R6, R2, R5, RZ ;  /* 0x0000000502067224 */ /* 0x000fc600078e02ff */
[----:B------:R-:W-:Y:S02]  /*0180*/  ISETP.GE.OR P0, PT, R2, UR4, P0 ;  /* 0x0000000402007c0c */ /* 0x000fe40008706670 */
[----:B------:R-:W-:-:S11]  /*0190*/  IADD3 R4, PT, PT, R0, R6, RZ ;  /* 0x0000000600047210 */ /* 0x000fd60007ffe0ff */
[----:B0-----:R-:W-:Y:S05]  /*01a0*/  @P0 BRA `(.L_x_13) ;  /* 0x0000000800040947 */ /* 0x001fea0003800000 */
[----:B------:R-:W0:Y:S01]  /*01b0*/  LDC.64 R2, c[0x0][0x3a0] ;  /* 0x0000e800ff027b82 */ /* 0x000e220000000a00 */
[----:B------:R-:W-:-:S05]  /*01c0*/  SHF.L.U32 R7, R4, 0x2, RZ ;  /* 0x0000000204077819 */ /* 0x000fca00000006ff */
[----:B0-----:R-:W-:-:S06]  /*01d0*/  IMAD.WIDE R2, R7, 0x4, R2 ;  /* 0x0000000407027825 */ /* 0x001fcc00078e0202 */
[----:B------:R-:W2:Y:S02]  /*01e0*/  LDG.E R2, desc[UR6][R2.64] ;  /* 0x0000000602027981 */ /* 0x000ea4000c1e1900 */
[----:B--2---:R-:W-:-:S13]  /*01f0*/  FSETP.GEU.AND P0, PT, R2, 1, PT ;  /* 0x3f8000000200780b */ /* 0x004fda0003f0e000 */
[----:B------:R-:W-:Y:S05]  /*0200*/  @P0 BRA `(.L_x_13) ;  /* 0x0000000400ec0947 */ /* 0x000fea0003800000 */
[----:B------:R-:W0:Y:S01]  /*0210*/  LDC.64 R10, c[0x0][0x388] ;  /* 0x0000e200ff0a7b82 */ /* 0x000e220000000a00 */
[----:B------:R-:W-:Y:S02]  /*0220*/  IADD3 R6, PT, PT, R5, R6, RZ ;  /* 0x0000000605067210 */ /* 0x000fe40007ffe0ff */
[----:B------:R-:W-:-:S03]  /*0230*/  IADD3 R2, PT, PT, R0, 0x1, RZ ;  /* 0x0000000100027810 */ /* 0x000fc60007ffe0ff */
[C---:B------:R-:W-:Y:S01]  /*0240*/  IMAD R3, R5.reuse, -0x2, R6 ;  /* 0xfffffffe05037824 */ /* 0x040fe200078e0206 */
[----:B------:R-:W-:Y:S01]  /*0250*/  IADD3 R7, PT, PT, R2, R6, RZ ;  /* 0x0000000602077210 */ /* 0x000fe20007ffe0ff */
[----:B------:R-:W1:Y:S02]  /*0260*/  LDC.64 R8, c[0x0][0x380] ;  /* 0x0000e000ff087b82 */ /* 0x000e640000000a00 */
[----:B------:R-:W-:-:S04]  /*0270*/  IMAD R12, R5, 0x3, R3 ;  /* 0x00000003050c7824 */ /* 0x000fc800078e0203 */
[--C-:B------:R-:W-:Y:S01]  /*0280*/  IMAD R13, R5, -0x4, R12.reuse ;  /* 0xfffffffc050d7824 */ /* 0x100fe200078e020c */
[----:B------:R-:W-:Y:S01]  /*0290*/  IADD3 R5, PT, PT, R2, R3, RZ ;  /* 0x0000000302057210 */ /* 0x000fe20007ffe0ff */
[----:B------:R-:W-:-:S03]  /*02a0*/  IMAD.IADD R19, R0, 0x1, R12 ;  /* 0x0000000100137824 */ /* 0x000fc600078e020c */
[----:B------:R-:W-:Y:S02]  /*02b0*/  IADD3 R13, PT, PT, R0, R13, RZ ;  /* 0x0000000d000d7210 */ /* 0x000fe40007ffe0ff */
[----:B------:R-:W-:Y:S01]  /*02c0*/  IADD3 R23, PT, PT, R4, 0x2, RZ ;  /* 0x0000000204177810 */ /* 0x000fe20007ffe0ff */
[----:B0-----:R-:W-:-:S05]  /*02d0*/  IMAD.WIDE R16, R7, 0x4, R10 ;  /* 0x0000000407107825 */ /* 0x001fca00078e020a */
[----:B------:R-:W2:Y:S01]  /*02e0*/  LDG.E R2, desc[UR6][R16.64] ;  /* 0x0000000610027981 */ /* 0x000ea2000c1e1900 */
[----:B-1----:R-:W-:-:S03]  /*02f0*/  IMAD.WIDE R14, R13, 0x4, R8 ;  /* 0x000000040d0e7825 */ /* 0x002fc600078e0208 */
[----:B------:R-:W2:Y:S01]  /*0300*/  LDG.E R3, desc[UR6][R16.64+-0x8] ;  /* 0xfffff80610037981 */ /* 0x000ea2000c1e1900 */
[----:B------:R-:W-:-:S03]  /*0310*/  IMAD.WIDE R12, R5, 0x4, R10 ;  /* 0x00000004050c7825 */ /* 0x000fc600078e020a */
[----:B------:R-:W3:Y:S01]  /*0320*/  LDG.E R15, desc[UR6][R14.64] ;  /* 0x000000060e0f7981 */ /* 0x000ee2000c1e1900 */
[----:B------:R-:W-:-:S03]  /*0330*/  IMAD.WIDE R18, R19, 0x4, R8 ;  /* 0x0000000413127825 */ /* 0x000fc600078e0208 */
[----:B------:R-:W4:Y:S01]  /*0340*/  LDG.E R24, desc[UR6][R12.64] ;  /* 0x000000060c187981 */ /* 0x000f22000c1e1900 */
[----:B------:R-:W-:-:S03]  /*0350*/  IMAD.WIDE R20, R4, 0x4, R8 ;  /* 0x0000000404147825 */ /* 0x000fc600078e0208 */
[----:B------:R-:W4:Y:S01]  /*0360*/  LDG.E R25, desc[UR6][R12.64+-0x8] ;  /* 0xfffff8060c197981 */ /* 0x000f22000c1e1900 */
[----:B------:R-:W-:-:S03]  /*0370*/  IMAD.WIDE R10, R23, 0x4, R10 ;  /* 0x00000004170a7825 */ /* 0x000fc600078e020a */
[----:B------:R-:W3:Y:S01]  /*0380*/  LDG.E R0, desc[UR6][R20.64] ;  /* 0x0000000614007981 */ /* 0x000ee2000c1e1900 */
[----:B------:R-:W-:-:S03]  /*0390*/  IMAD.WIDE R6, R7, 0x4, R8 ;  /* 0x0000000407067825 */ /* 0x000fc600078e0208 */
[----:B------:R-:W5:Y:S01]  /*03a0*/  LDG.E R19, desc[UR6][R18.64] ;  /* 0x0000000612137981 */ /* 0x000f62000c1e1900 */
[----:B------:R-:W-:-:S03]  /*03b0*/  IMAD.WIDE R8, R5, 0x4, R8 ;  /* 0x0000000405087825 */ /* 0x000fc600078e0208 */
[----:B------:R-:W5:Y:S04]  /*03c0*/  LDG.E R22, desc[UR6][R10.64+-0x8] ;  /* 0xfffff8060a167981 */ /* 0x000f68000c1e1900 */
[----:B------:R-:W5:Y:S04]  /*03d0*/  LDG.E R21, desc[UR6][R10.64] ;  /* 0x000000060a157981 */ /* 0x000f68000c1e1900 */
[----:B------:R-:W5:Y:S04]  /*03e0*/  LDG.E R23, desc[UR6][R10.64+-0x10] ;  /* 0xfffff0060a177981 */ /* 0x000f68000c1e1900 */
[----:B------:R-:W5:Y:S04]  /*03f0*/  LDG.E R17, desc[UR6][R6.64] ;  /* 0x0000000606117981 */ /* 0x000f68000c1e1900 */
[----:B------:R-:W5:Y:S04]  /*0400*/  LDG.E R20, desc[UR6][R8.64] ;  /* 0x0000000608147981 */ /* 0x000f68000c1e1900 */
[----:B------:R-:W5:Y:S04]  /*0410*/  LDG.E R16, desc[UR6][R6.64+-0x8] ;  /* 0xfffff80606107981 */ /* 0x000f68000c1e1900 */
[----:B------:R-:W5:Y:S01]  /*0420*/  LDG.E R5, desc[UR6][R8.64+-0x8] ;  /* 0xfffff80608057981 */ /* 0x000f62000c1e1900 */
[----:B------:R-:W-:Y:S01]  /*0430*/  BSSY.RECONVERGENT B1, `(.L_x_14) ;  /* 0x0000023000017945 */ /* 0x000fe20003800200 */
[----:B--2---:R-:W-:-:S04]  /*0440*/  FADD R2, R2, -R3 ;  /* 0x8000000302027221 */ /* 0x004fc80000000000 */
[----:B------:R-:W-:Y:S01]  /*0450*/  FMUL R2, R2, 0.5 ;  /* 0x3f00000002027820 */ /* 0x000fe20000400000 */
[----:B----4-:R-:W-:Y:S01]  /*0460*/  FADD R24, R24, -R25 ;  /* 0x8000001918187221 */ /* 0x010fe20000000000 */
[----:B---3--:R-:W-:-:S03]  /*0470*/  FADD R15, R0, -R15 ;  /* 0x8000000f000f7221 */ /* 0x008fc60000000000 */
[----:B------:R-:W-:Y:S01]  /*0480*/  FMUL R24, R24, 0.5 ;  /* 0x3f00000018187820 */ /* 0x000fe20000400000 */
[----:B-----5:R-:W-:-:S03]  /*0490*/  FADD R19, R19, -R0 ;  /* 0x8000000013137221 */ /* 0x020fc60000000000 */
[----:B------:R-:W-:Y:S01]  /*04a0*/  FFMA R24, R15, 0.5, -R24 ;  /* 0x3f0000000f187823 */ /* 0x000fe20000000818 */
[----:B------:R-:W-:Y:S01]  /*04b0*/  FFMA R19, R19, 0.5, -R2 ;  /* 0x3f00000013137823 */ /* 0x000fe20000000802 */
[----:B------:R-:W-:Y:S01]  /*04c0*/  FADD R21, R21, -R22 ;  /* 0x8000001615157221 */ /* 0x000fe20000000000 */
[----:B------:R-:W-:-:S03]  /*04d0*/  FADD R23, R22, -R23 ;  /* 0x8000001716177221 */ /* 0x000fc60000000000 */
[----:B------:R-:W-:Y:S01]  /*04e0*/  FMUL R0, R21, 0.5 ;  /* 0x3f00000015007820 */ /* 0x000fe20000400000 */
[----:B------:R-:W-:Y:S01]  /*04f0*/  FMUL R2, R23, 0.5 ;  /* 0x3f00000017027820 */ /* 0x000fe20000400000 */
[----:B------:R-:W-:Y:S01]  /*0500*/  FADD R17, R17, -R20 ;  /* 0x8000001411117221 */ /* 0x000fe20000000000 */
[----:B------:R-:W-:-:S03]  /*0510*/  FADD R19, |R19|, -|R24| ;  /* 0xc000001813137221 */ /* 0x000fc60000000200 */
[----:B------:R-:W-:Y:S01]  /*0520*/  FFMA R0, R17, 0.5, -R0 ;  /* 0x3f00000011007823 */ /* 0x000fe20000000800 */
[----:B------:R-:W-:-:S04]  /*0530*/  FADD R5, R16, -R5 ;  /* 0x8000000510057221 */ /* 0x000fc80000000000 */
[----:B------:R-:W-:-:S04]  /*0540*/  FFMA R5, R5, 0.5, -R2 ;  /* 0x3f00000005057823 */ /* 0x000fc80000000802 */
[----:B------:R-:W-:Y:S01]  /*0550*/  FADD R2, |R0|, -|R5| ;  /* 0xc000000500027221 */ /* 0x000fe20000000200 */
[----:B------:R-:W-:-:S03]  /*0560*/  FMUL R0, R19, 0.5 ;  /* 0x3f00000013007820 */ /* 0x000fc60000400000 */
[----:B------:R-:W-:Y:S01]  /*0570*/  FMUL R2, R2, 0.5 ;  /* 0x3f00000002027820 */ /* 0x000fe20000400000 */
[----:B------:R-:W-:-:S04]  /*0580*/  FMUL R3, R0, R0 ;  /* 0x0000000000037220 */ /* 0x000fc80000400000 */
[----:B------:R-:W-:-:S05]  /*0590*/  FFMA R3, R2, R2, R3 ;  /* 0x0000000202037223 */ /* 0x000fca0000000003 */
[----:B------:R-:W-:Y:S01]  /*05a0*/  IADD3 R5, PT, PT, R3, -0xd000000, RZ ;  /* 0xf300000003057810 */ /* 0x000fe20007ffe0ff */
[----:B------:R0:W1:Y:S03]  /*05b0*/  MUFU.RSQ R12, R3 ;  /* 0x00000003000c7308 */ /* 0x0000660000001400 */
[----:B------:R-:W-:-:S13]  /*05c0*/  ISETP.GT.U32.AND P0, PT, R5, 0x727fffff, PT ;  /* 0x727fffff0500780c */ /* 0x000fda0003f04070 */
[----:B0-----:R-:W-:Y:S05]  /*05d0*/  @!P0 BRA `(.L_x_15) ;  /* 0x0000000000108947 */ /* 0x001fea0003800000 */
[----:B------:R-:W-:-:S07]  /*05e0*/  MOV R16, 0x600 ;  /* 0x0000060000107802 */ /* 0x000fce0000000f00 */
[----:B-1----:R-:W-:Y:S05]  /*05f0*/  CALL.REL.NOINC `($__internal_1_$__cuda_sm20_sqrt_rn_f32_slowpath) ;  /* 0x0000000400107944 */ /* 0x002fea0003c00000 */
[----:B------:R-:W-:Y:S01]  /*0600*/  MOV R3, R5 ;  /* 0x0000000500037202 */ /* 0x000fe20000000f00 */
[----:B------:R-:W-:Y:S06]  /*0610*/  BRA `(.L_x_16) ;  /* 0x0000000000107947 */ /* 0x000fec0003800000 */
.L_x_15:
[----:B-1----:R-:W-:Y:S01]  /*0620*/  FMUL.FTZ R14, R3, R12 ;  /* 0x0000000c030e7220 */ /* 0x002fe20000410000 */
[----:B------:R-:W-:-:S03]  /*0630*/  FMUL.FTZ R12, R12, 0.5 ;  /* 0x3f0000000c0c7820 */ /* 0x000fc60000410000 */
[----:B------:R-:W-:-:S04]  /*0640*/  FFMA R3, -R14, R14, R3 ;  /* 0x0000000e0e037223 */ /* 0x000fc80000000103 */
[----:B------:R-:W-:-:S07]  /*0650*/  FFMA R3, R3, R12, R14 ;  /* 0x0000000c03037223 */ /* 0x000fce000000000e */
.L_x_16:
[----:B------:R-:W-:Y:S05]  /*0660*/  BSYNC.RECONVERGENT B1 ;  /* 0x0000000000017941 */ /* 0x000fea0003800200 */
.L_x_14:
[----:B------:R-:W0:Y:S01]  /*0670*/  LDC.64 R12, c[0x0][0x398] ;  /* 0x0000e600ff0c7b82 */ /* 0x000e220000000a00 */
[----:B------:R-:W2:Y:S04]  /*0680*/  LDG.E R14, desc[UR6][R10.64+-0x4] ;  /* 0xfffffc060a0e7981 */ /* 0x000ea8000c1e1900 */
[----:B------:R-:W2:Y:S04]  /*0690*/  LDG.E R15, desc[UR6][R10.64+-0xc] ;  /* 0xfffff4060a0f7981 */ /* 0x000ea8000c1e1900 */
[----:B------:R-:W3:Y:S04]  /*06a0*/  LDG.E R6, desc[UR6][R6.64+-0x4] ;  /* 0xfffffc0606067981 */ /* 0x000ee8000c1e1900 */
[----:B------:R1:W3:Y:S01]  /*06b0*/  LDG.E R9, desc[UR6][R8.64+-0x4] ;  /* 0xfffffc0608097981 */ /* 0x0002e2000c1e1900 */
[----:B0-----:R-:W-:-:S05]  /*06c0*/  IMAD.WIDE R12, R4, 0x4, R12 ;  /* 0x00000004040c7825 */ /* 0x001fca00078e020c */
[----:B------:R0:W5:Y:S01]  /*06d0*/  LDG.E R5, desc[UR6][R12.64] ;  /* 0x000000060c057981 */ /* 0x000162000c1e1900 */
[----:B------:R-:W-:Y:S01]  /*06e0*/  FADD R3, R3, 9.9999999747524270788e-07 ;  /* 0x358637bd03037421 */ /* 0x000fe20000000000 */
[----:B------:R-:W-:Y:S03]  /*06f0*/  BSSY.RECONVERGENT B1, `(.L_x_17) ;  /* 0x0000010000017945 */ /* 0x000fe60003800200 */
[----:B------:R-:W4:Y:S08]  /*0700*/  MUFU.RCP R16, R3 ;  /* 0x0000000300107308 */ /* 0x000f300000001000 */
[----:B------:R-:W0:Y:S01]  /*0710*/  FCHK P0, R2, R3 ;  /* 0x0000000302007302 */ /* 0x000e220000000000 */
[----:B----4-:R-:W-:-:S04]  /*0720*/  FFMA R17, -R3, R16, 1 ;  /* 0x3f80000003117423 */ /* 0x010fc80000000110 */
[----:B------:R-:W-:-:S04]  /*0730*/  FFMA R17, R16, R17, R16 ;  /* 0x0000001110117223 */ /* 0x000fc80000000010 */
[----:B------:R-:W-:-:S04]  /*0740*/  FFMA R16, R2, R17, RZ ;  /* 0x0000001102107223 */ /* 0x000fc800000000ff */
[----:B-1----:R-:W-:-:S04]  /*0750*/  FFMA R8, -R3, R16, R2 ;  /* 0x0000001003087223 */ /* 0x002fc80000000102 */
[----:B------:R-:W-:Y:S01]  /*0760*/  FFMA R17, R17, R8, R16 ;  /* 0x0000000811117223 */ /* 0x000fe20000000010 */
[----:B--2---:R-:W-:-:S04]  /*0770*/  FADD R14, R14, -R15 ;  /* 0x8000000f0e0e7221 */ /* 0x004fc80000000000 */
[----:B------:R-:W-:Y:S01]  /*0780*/  FMUL R7, R14, 0.5 ;  /* 0x3f0000000e077820 */ /* 0x000fe20000400000 */
[----:B---3--:R-:W-:-:S04]  /*0790*/  FADD R6, R6, -R9 ;  /* 0x8000000906067221 */ /* 0x008fc80000000000 */
[----:B------:R-:W-:Y:S01]  /*07a0*/  FFMA R6, R6, 0.5, -R7 ;  /* 0x3f00000006067823 */ /* 0x000fe20000000807 */
[----:B0-----:R-:W-:Y:S06]  /*07b0*/  @!P0 BRA `(.L_x_18) ;  /* 0x00000000000c8947 */ /* 0x001fec0003800000 */
[----:B------:R-:W-:-:S07]  /*07c0*/  MOV R8, 0x7e0 ;  /* 0x000007e000087802 */ /* 0x000fce0000000f00 */
[----:B-----5:R-:W-:Y:S05]  /*07d0*/  CALL.REL.NOINC `($__internal_2_$__cuda_sm3x_div_rn_noftz_f32_slowpath) ;  /* 0x0000000000f07944 */ /* 0x020fea0003c00000 */
[----:B------:R-:W-:-:S07]  /*07e0*/  MOV R17, R2 ;  /* 0x0000000200117202 */ /* 0x000fce0000000f00 */
.L_x_18:
[----:B------:R-:W-:Y:S05]  /*07f0*/  BSYNC.RECONVERGENT B1 ;  /* 0x0000000000017941 */ /* 0x000fea0003800200 */
.L_x_17:
[----:B------:R-:W0:Y:S01]  /*0800*/  LDC.64 R8, c[0x0][0x390] ;  /* 0x0000e400ff087b82 */ /* 0x000e220000000a00 */
[----:B------:R-:W1:Y:S01]  /*0810*/  LDCU.64 UR4, c[0x0][0x3a8] ;  /* 0x00007500ff0477ac */ /* 0x000e620008000a00 */
[----:B------:R-:W-:-:S04]  /*0820*/  FMUL R17, R6, R17 ;  /* 0x0000001106117220 */ /* 0x000fc80000400000 */
[----:B-1----:R-:W-:-:S04]  /*0830*/  FMUL R2, R17, UR5 ;  /* 0x0000000511027c20 */ /* 0x002fc80008400000 */
[----:B-----5:R-:W-:Y:S01]  /*0840*/  FFMA R11, R2, UR4, R5 ;  /* 0x00000004020b7c23 */ /* 0x020fe20008000005 */
[----:B0-----:R-:W-:-:S04]  /*0850*/  IMAD.WIDE R4, R4, 0x4, R8 ;  /* 0x0000000404047825 */ /* 0x001fc800078e0208 */
[----:B------:R0:W-:Y:S04]  /*0860*/  STG.E desc[UR6][R12.64], R11 ;  /* 0x0000000b0c007986 */ /* 0x0001e8000c101906 */
[----:B------:R0:W5:Y:S01]  /*0870*/  LDG.E R7, desc[UR6][R4.64] ;  /* 0x0000000604077981 */ /* 0x000162000c1e1900 */
[----:B------:R-:W1:Y:S01]  /*0880*/  MUFU.RCP R2, R3 ;  /* 0x0000000300027308 */ /* 0x000e620000001000 */
[----:B------:R-:W-:Y:S07]  /*0890*/  BSSY.RECONVERGENT B1, `(.L_x_19) ;  /* 0x000000c000017945 */ /* 0x000fee0003800200 */
[----:B------:R-:W2:Y:S01]  /*08a0*/  FCHK P0, R0, R3 ;  /* 0x0000000300007302 */ /* 0x000ea20000000000 */
[----:B-1----:R-:W-:-:S04]  /*08b0*/  FFMA R9, -R3, R2, 1 ;  /* 0x3f80000003097423 */ /* 0x002fc80000000102 */
[----:B------:R-:W-:-:S04]  /*08c0*/  FFMA R15, R2, R9, R2 ;  /* 0x00000009020f7223 */ /* 0x000fc80000000002 */
[----:B------:R-:W-:-:S04]  /*08d0*/  FFMA R2, R0, R15, RZ ;  /* 0x0000000f00027223 */ /* 0x000fc800000000ff */
[----:B------:R-:W-:-:S04]  /*08e0*/  FFMA R9, -R3, R2, R0 ;  /* 0x0000000203097223 */ /* 0x000fc80000000100 */
[----:B------:R-:W-:Y:S01]  /*08f0*/  FFMA R9, R15, R9, R2 ;  /* 0x000000090f097223 */ /* 0x000fe20000000002 */
[----:B0-2---:R-:W-:Y:S06]  /*0900*/  @!P0 BRA `(.L_x_20) ;  /* 0x0000000000108947 */ /* 0x005fec0003800000 */
[----:B------:R-:W-:Y:S01]  /*0910*/  IMAD.MOV.U32 R2, RZ, RZ, R0 ;  /* 0x000000ffff027224 */ /* 0x000fe200078e0000 */
[----:B------:R-:W-:-:S07]  /*0920*/  MOV R8, 0x940 ;  /* 0x0000094000087802 */ /* 0x000fce0000000f00 */
[----:B-----5:R-:W-:Y:S05]  /*0930*/  CALL.REL.NOINC `($__internal_2_$__cuda_sm3x_div_rn_noftz_f32_slowpath) ;  /* 0x0000000000987944 */ /* 0x020fea0003c00000 */
[----:B------:R-:W-:-:S07]  /*0940*/  MOV R9, R2 ;  /* 0x0000000200097202 */ /* 0x000fce0000000f00 */
.L_x_20:
[----:B------:R-:W-:Y:S05]  /*0950*/  BSYNC.RECONVERGENT B1 ;  /* 0x0000000000017941 */ /* 0x000fea0003800200 */
.L_x_19:
[----:B------:R-:W0:Y:S01]  /*0960*/  LDCU.64 UR4, c[0x0][0x3a8] ;  /* 0x00007500ff0477ac */ /* 0x000e220008000a00 */
[----:B------:R-:W-:-:S04]  /*0970*/  FMUL R9, R6, R9 ;  /* 0x0000000906097220 */ /* 0x000fc80000400000 */
[----:B0-----:R-:W-:-:S04]  /*0980*/  FMUL R0, R9, UR5 ;  /* 0x0000000509007c20 */ /* 0x001fc80008400000 */
[----:B-----5:R-:W-:-:S05]  /*0990*/  FFMA R7, -R0, UR4, R7 ;  /* 0x0000000400077c23 */ /* 0x020fca0008000107 */
[----:B------:R-:W-:Y:S01]  /*09a0*/  STG.E desc[UR6][R4.64], R7 ;  /* 0x0000000704007986 */ /* 0x000fe2000c101906 */
[----:B------:R-:W-:Y:S05]  /*09b0*/  EXIT ;  /* 0x000000000000794d */ /* 0x000fea0003800000 */
.L_x_13:
[----:B------:R-:W-:Y:S05]  /*09c0*/  BSYNC.RECONVERGENT B0 ;  /* 0x0000000000007941 */ /* 0x000fea0003800200 */
.L_x_12:
[----:B------:R-:W0:Y:S08]  /*09d0*/  LDC.64 R2, c[0x0][0x390] ;  /* 0x0000e400ff027b82 */ /* 0x000e300000000a00 */
[----:B------:R-:W1:Y:S01]  /*09e0*/  LDC.64 R6, c[0x0][0x398] ;  /* 0x0000e600ff067b82 */ /* 0x000e620000000a00 */
[----:B0-----:R-:W-:-:S05]  /*09f0*/  IMAD.WIDE R2, R4, 0x4, R2 ;  /* 0x0000000404027825 */ /* 0x001fca00078e0202 */
[----:B------:R-:W-:Y:S01]  /*0a00*/  STG.E desc[UR6][R2.64], RZ ;  /* 0x000000ff02007986 */ /* 0x000fe2000c101906 */
[----:B-1----:R-:W-:-:S05]  /*0a10*/  IMAD.WIDE R6, R4, 0x4, R6 ;  /* 0x0000000404067825 */ /* 0x002fca00078e0206 */
[----:B------:R-:W-:Y:S01]  /*0a20*/  STG.E desc[UR6][R6.64], RZ ;  /* 0x000000ff06007986 */ /* 0x000fe2000c101906 */
[----:B------:R-:W-:Y:S05]  /*0a30*/  EXIT ;  /* 0x000000000000794d */ /* 0x000fea0003800000 */
        .weak           $__internal_1_$__cuda_sm20_sqrt_rn_f32_slowpath
        .type           $__internal_1_$__cuda_sm20_sqrt_rn_f32_slowpath,@function
        .size           $__internal_1_$__cuda_sm20_sqrt_rn_f32_slowpath,($__internal_2_$__cuda_sm3x_div_rn_noftz_f32_slowpath - $__internal_1_$__cuda_sm20_sqrt_rn_f32_slowpath)
$__internal_1_$__cuda_sm20_sqrt_rn_f32_slowpath:
[----:B------:R-:W-:-:S13]  /*0a40*/  LOP3.LUT P0, RZ, R3, 0x7fffffff, RZ, 0xc0, !PT ;  /* 0x7fffffff03ff7812 */ /* 0x000fda000780c0ff */
[----:B------:R-:W-:Y:S01]  /*0a50*/  @!P0 MOV R5, R3 ;  /* 0x0000000300058202 */ /* 0x000fe20000000f00 */
[----:B------:R-:W-:Y:S06]  /*0a60*/  @!P0 BRA `(.L_x_21) ;  /* 0x0000000000408947 */ /* 0x000fec0003800000 */
[----:B------:R-:W-:-:S13]  /*0a70*/  FSETP.GEU.FTZ.AND P0, PT, R3, RZ, PT ;  /* 0x000000ff0300720b */ /* 0x000fda0003f1e000 */
[----:B------:R-:W-:Y:S01]  /*0a80*/  @!P0 MOV R5, 0x7fffffff ;  /* 0x7fffffff00058802 */ /* 0x000fe20000000f00 */
[----:B------:R-:W-:Y:S06]  /*0a90*/  @!P0 BRA `(.L_x_21) ;  /* 0x0000000000348947 */ /* 0x000fec0003800000 */
[----:B------:R-:W-:-:S13]  /*0aa0*/  FSETP.GTU.FTZ.AND P0, PT, |R3|, +INF , PT ;  /* 0x7f8000000300780b */ /* 0x000fda0003f1c200 */
[----:B------:R-:W-:Y:S01]  /*0ab0*/  @P0 FADD.FTZ R5, R3, 1 ;  /* 0x3f80000003050421 */ /* 0x000fe20000010000 */
[----:B------:R-:W-:Y:S06]  /*0ac0*/  @P0 BRA `(.L_x_21) ;  /* 0x0000000000280947 */ /* 0x000fec0003800000 */
[----:B------:R-:W-:-:S13]  /*0ad0*/  FSETP.NEU.FTZ.AND P0, PT, |R3|, +INF , PT ;  /* 0x7f8000000300780b */ /* 0x000fda0003f1d200 */
[----:B------:R-:W-:-:S04]  /*0ae0*/  @P0 FFMA R12, R3, 1.84467440737095516160e+19, RZ ;  /* 0x5f800000030c0823 */ /* 0x000fc800000000ff */
[----:B------:R-:W0:Y:S02]  /*0af0*/  @P0 MUFU.RSQ R5, R12 ;  /* 0x0000000c00050308 */ /* 0x000e240000001400 */
[----:B0-----:R-:W-:Y:S01]  /*0b00*/  @P0 FMUL.FTZ R13, R12, R5 ;  /* 0x000000050c0d0220 */ /* 0x001fe20000410000 */
[----:B------:R-:W-:Y:S01]  /*0b10*/  @P0 FMUL.FTZ R15, R5, 0.5 ;  /* 0x3f000000050f0820 */ /* 0x000fe20000410000 */
[----:B------:R-:W-:Y:S02]  /*0b20*/  @!P0 MOV R5, R3 ;  /* 0x0000000300058202 */ /* 0x000fe40000000f00 */
[----:B------:R-:W-:-:S04]  /*0b30*/  @P0 FADD.FTZ R14, -R13, -RZ ;  /* 0x800000ff0d0e0221 */ /* 0x000fc80000010100 */
[----:B------:R-:W-:-:S04]  /*0b40*/  @P0 FFMA R14, R13, R14, R12 ;  /* 0x0000000e0d0e0223 */ /* 0x000fc8000000000c */
[----:B------:R-:W-:-:S04]  /*0b50*/  @P0 FFMA R14, R14, R15, R13 ;  /* 0x0000000f0e0e0223 */ /* 0x000fc8000000000d */
[----:B------:R-:W-:-:S07]  /*0b60*/  @P0 FMUL.FTZ R5, R14, 2.3283064365386962891e-10 ;  /* 0x2f8000000e050820 */ /* 0x000fce0000410000 */
.L_x_21:
[----:B------:R-:W-:Y:S01]  /*0b70*/  MOV R12, R16 ;  /* 0x00000010000c7202 */ /* 0x000fe20000000f00 */
[----:B------:R-:W-:-:S04]  /*0b80*/  IMAD.MOV.U32 R13, RZ, RZ, 0x0 ;  /* 0x00000000ff0d7424 */ /* 0x000fc800078e00ff */
[----:B------:R-:W-:Y:S05]  /*0b90*/  RET.REL.NODEC R12 `(_Z20vorticityConfinementPfS_S_S_S_ffii) ;  /* 0xfffffff40c187950 */ /* 0x000fea0003c3ffff */
        .weak           $__internal_2_$__cuda_sm3x_div_rn_noftz_f32_slowpath
        .type           $__internal_2_$__cuda_sm3x_div_rn_noftz_f32_slowpath,@function
        .size           $__internal_2_$__cuda_sm3x_div_rn_noftz_f32_slowpath,(.L_x_96 - $__internal_2_$__cuda_sm3x_div_rn_noftz_f32_slowpath)
$__internal_2_$__cuda_sm3x_div_rn_noftz_f32_slowpath:
[----:B------:R-:W-:Y:S01]  /*0ba0*/  SHF.R.U32.HI R10, RZ, 0x17, R3 ;  /* 0x00000017ff0a7819 */ /* 0x000fe20000011603 */
[----:B------:R-:W-:Y:S01]  /*0bb0*/  BSSY.RECONVERGENT B2, `(.L_x_22) ;  /* 0x0000063000027945 */ /* 0x000fe20003800200 */
[----:B------:R-:W-:Y:S02]  /*0bc0*/  SHF.R.U32.HI R9, RZ, 0x17, R2 ;  /* 0x00000017ff097819 */ /* 0x000fe40000011602 */
[----:B------:R-:W-:Y:S02]  /*0bd0*/  LOP3.LUT R10, R10, 0xff, RZ, 0xc0, !PT ;  /* 0x000000ff0a0a7812 */ /* 0x000fe400078ec0ff */
[----:B------:R-:W-:Y:S02]  /*0be0*/  LOP3.LUT R15, R9, 0xff, RZ, 0xc0, !PT ;  /* 0x000000ff090f7812 */ /* 0x000fe400078ec0ff */
[----:B------:R-:W-:Y:S02]  /*0bf0*/  IADD3 R16, PT, PT, R10, -0x1, RZ ;  /* 0xffffffff0a107810 */ /* 0x000fe40007ffe0ff */
[----:B------:R-:W-:-:S02]  /*0c00*/  IADD3 R14, PT, PT, R15, -0x1, RZ ;  /* 0xffffffff0f0e7810 */ /* 0x000fc40007ffe0ff */
[----:B------:R-:W-:Y:S02]  /*0c10*/  ISETP.GT.U32.AND P0, PT, R16, 0xfd, PT ;  /* 0x000000fd1000780c */ /* 0x000fe40003f04070 */
[----:B------:R-:W-:Y:S02]  /*0c20*/  MOV R11, R3 ;  /* 0x00000003000b7202 */ /* 0x000fe40000000f00 */
[----:B------:R-:W-:-:S13]  /*0c30*/  ISETP.GT.U32.OR P0, PT, R14, 0xfd, P0 ;  /* 0x000000fd0e00780c */ /* 0x000fda0000704470 */
[----:B------:R-:W-:Y:S01]  /*0c40*/  @!P0 MOV R9, RZ ;  /* 0x000000ff00098202 */ /* 0x000fe20000000f00 */
[----:B------:R-:W-:Y:S06]  /*0c50*/  @!P0 BRA `(.L_x_23) ;  /* 0x00000000005c8947 */ /* 0x000fec0003800000 */
[----:B------:R-:W-:Y:S02]  /*0c60*/  FSETP.GTU.FTZ.AND P0, PT, |R2|, +INF , PT ;  /* 0x7f8000000200780b */ /* 0x000fe40003f1c200 */
[----:B------:R-:W-:-:S04]  /*0c70*/  FSETP.GTU.FTZ.AND P1, PT, |R3|, +INF , PT ;  /* 0x7f8000000300780b */ /* 0x000fc80003f3c200 */
[----:B------:R-:W-:-:S13]  /*0c80*/  PLOP3.LUT P0, PT, P0, P1, PT, 0xf8, 0x8f ;  /* 0x00000000008f781c */ /* 0x000fda0000703f70 */
[----:B------:R-:W-:Y:S05]  /*0c90*/  @P0 BRA `(.L_x_24) ;  /* 0x00000004004c0947 */ /* 0x000fea0003800000 */
[----:B------:R-:W-:-:S13]  /*0ca0*/  LOP3.LUT P0, RZ, R11, 0x7fffffff, R2, 0xc8, !PT ;  /* 0x7fffffff0bff7812 */ /* 0x000fda000780c802 */
[----:B------:R-:W-:Y:S05]  /*0cb0*/  @!P0 BRA `(.L_x_25) ;  /* 0x00000004003c8947 */ /* 0x000fea0003800000 */
[C---:B------:R-:W-:Y:S02]  /*0cc0*/  FSETP.NEU.FTZ.AND P2, PT, |R2|.reuse, +INF , PT ;  /* 0x7f8000000200780b */ /* 0x040fe40003f5d200 */
[----:B------:R-:W-:Y:S02]  /*0cd0*/  FSETP.NEU.FTZ.AND P1, PT, |R3|, +INF , PT ;  /* 0x7f8000000300780b */ /* 0x000fe40003f3d200 */
[----:B------:R-:W-:-:S11]  /*0ce0*/  FSETP.NEU.FTZ.AND P0, PT, |R2|, +INF , PT ;  /* 0x7f8000000200780b */ /* 0x000fd60003f1d200 */
[----:B------:R-:W-:Y:S05]  /*0cf0*/  @!P1 BRA !P2, `(.L_x_25) ;  /* 0x00000004002c9947 */ /* 0x000fea0005000000 */
[----:B------:R-:W-:-:S04]  /*0d00*/  LOP3.LUT P2, RZ, R2, 0x7fffffff, RZ, 0xc0, !PT ;  /* 0x7fffffff02ff7812 */ /* 0x000fc8000784c0ff */
[----:B------:R-:W-:-:S13]  /*0d10*/  PLOP3.LUT P1, PT, P1, P2, PT, 0x2f, 0xf2 ;  /* 0x0000000000f2781c */ /* 0x000fda0000f24577 */
[----:B------:R-:W-:Y:S05]  /*0d20*/  @P1 BRA `(.L_x_26) ;  /* 0x0000000400181947 */ /* 0x000fea0003800000 */
[----:B------:R-:W-:-:S04]  /*0d30*/  LOP3.LUT P1, RZ, R11, 0x7fffffff, RZ, 0xc0, !PT ;  /* 0x7fffffff0bff7812 */ /* 0x000fc8000782c0ff */
[----:B------:R-:W-:-:S13]  /*0d40*/  PLOP3.LUT P0, PT, P0, P1, PT, 0x2f, 0xf2 ;  /* 0x0000000000f2781c */ /* 0x000fda0000702577 */
[----:B------:R-:W-:Y:S05]  /*0d50*/  @P0 BRA `(.L_x_27) ;  /* 0x0000000400000947 */ /* 0x000fea0003800000 */
[----:B------:R-:W-:Y:S02]  /*0d60*/  ISETP.GE.AND P0, PT, R14, RZ, PT ;  /* 0x000000ff0e00720c */ /* 0x000fe40003f06270 */
[----:B------:R-:W-:-:S11]  /*0d70*/  ISETP.GE.AND P1, PT, R16, RZ, PT ;  /* 0x000000ff1000720c */ /* 0x000fd60003f26270 */
[----:B------:R-:W-:Y:S01]  /*0d80*/  @P0 MOV R9, RZ ;  /* 0x000000ff00090202 */ /* 0x000fe20000000f00 */
[----:B------:R-:W-:Y:S02]  /*0d90*/  @!P0 IMAD.MOV.U32 R9, RZ, RZ, -0x40 ;  /* 0xffffffc0ff098424 */ /* 0x000fe400078e00ff */
[----:B------:R-:W-:Y:S01]  /*0da0*/  @!P0 FFMA R2, R2, 1.84467440737095516160e+19, RZ ;  /* 0x5f80000002028823 */ /* 0x000fe200000000ff */
[----:B------:R-:W-:Y:S02]  /*0db0*/  @!P1 FFMA R11, R3, 1.84467440737095516160e+19, RZ ;  /* 0x5f800000030b9823 */ /* 0x000fe400000000ff */
[----:B------:R-:W-:-:S07]  /*0dc0*/  @!P1 IADD3 R9, PT, PT, R9, 0x40, RZ ;  /* 0x0000004009099810 */ /* 0x000fce0007ffe0ff */
.L_x_23:
[----:B------:R-:W-:Y:S01]  /*0dd0*/  LEA R14, R10, 0xc0800000, 0x17 ;  /* 0xc08000000a0e7811 */ /* 0x000fe200078eb8ff */
[----:B------:R-:W-:Y:S01]  /*0de0*/  BSSY.RECONVERGENT B3, `(.L_x_28) ;  /* 0x0000036000037945 */ /* 0x000fe20003800200 */
[----:B------:R-:W-:Y:S02]  /*0df0*/  IADD3 R15, PT, PT, R15, -0x7f, RZ ;  /* 0xffffff810f0f7810 */ /* 0x000fe40007ffe0ff */
[----:B------:R-:W-:-:S03]  /*0e00*/  IADD3 R14, PT, PT, -R14, R11, RZ ;  /* 0x0000000b0e0e7210 */ /* 0x000fc60007ffe1ff */
[C---:B------:R-:W-:Y:S01]  /*0e10*/  IMAD R2, R15.reuse, -0x800000, R2 ;  /* 0xff8000000f027824 */ /* 0x040fe200078e0202 */
[----:B------:R0:W1:Y:S01]  /*0e20*/  MUFU.RCP R11, R14 ;  /* 0x0000000e000b7308 */ /* 0x0000620000001000 */
[----:B------:R-:W-:Y:S01]  /*0e30*/  FADD.FTZ R17, -R14, -RZ ;  /* 0x800000ff0e117221 */ /* 0x000fe20000010100 */
[----:B0-----:R-:W-:-:S04]  /*0e40*/  IADD3 R14, PT, PT, R15, 0x7f, -R10 ;  /* 0x0000007f0f0e7810 */ /* 0x001fc80007ffe80a */
[----:B------:R-:W-:Y:S01]  /*0e50*/  IADD3 R9, PT, PT, R14, R9, RZ ;  /* 0x000000090e097210 */ /* 0x000fe20007ffe0ff */
[----:B-1----:R-:W-:-:S04]  /*0e60*/  FFMA R16, R11, R17, 1 ;  /* 0x3f8000000b107423 */ /* 0x002fc80000000011 */
[----:B------:R-:W-:-:S04]  /*0e70*/  FFMA R11, R11, R16, R11 ;  /* 0x000000100b0b7223 */ /* 0x000fc8000000000b */
[----:B------:R-:W-:-:S04]  /*0e80*/  FFMA R16, R2, R11, RZ ;  /* 0x0000000b02107223 */ /* 0x000fc800000000ff */
[----:B------:R-:W-:-:S04]  /*0e90*/  FFMA R18, R17, R16, R2 ;  /* 0x0000001011127223 */ /* 0x000fc80000000002 */
[----:B------:R-:W-:-:S04]  /*0ea0*/  FFMA R18, R11, R18, R16 ;  /* 0x000000120b127223 */ /* 0x000fc80000000010 */
[----:B------:R-:W-:-:S04]  /*0eb0*/  FFMA R17, R17, R18, R2 ;  /* 0x0000001211117223 */ /* 0x000fc80000000002 */
[----:B------:R-:W-:-:S05]  /*0ec0*/  FFMA R2, R11, R17, R18 ;  /* 0x000000110b027223 */ /* 0x000fca0000000012 */
[----:B------:R-:W-:-:S04]  /*0ed0*/  SHF.R.U32.HI R10, RZ, 0x17, R2 ;  /* 0x00000017ff0a7819 */ /* 0x000fc80000011602 */
[----:B------:R-:W-:-:S04]  /*0ee0*/  LOP3.LUT R10, R10, 0xff, RZ, 0xc0, !PT ;  /* 0x000000ff0a0a7812 */ /* 0x000fc800078ec0ff */
[----:B------:R-:W-:-:S05]  /*0ef0*/  IADD3 R15, PT, PT, R10, R9, RZ ;  /* 0x000000090a0f7210 */ /* 0x000fca0007ffe0ff */
[----:B------:R-:W-:-:S05]  /*0f00*/  VIADD R10, R15, 0xffffffff ;  /* 0xffffffff0f0a7836 */ /* 0x000fca0000000000 */
[----:B------:R-:W-:-:S13]  /*0f10*/  ISETP.GE.U32.AND P0, PT, R10, 0xfe, PT ;  /* 0x000000fe0a00780c */ /* 0x000fda0003f06070 */
[----:B------:R-:W-:Y:S05]  /*0f20*/  @!P0 BRA `(.L_x_29) ;  /* 0x0000000000808947 */ /* 0x000fea0003800000 */
[----:B------:R-:W-:-:S13]  /*0f30*/  ISETP.GT.AND P0, PT, R15, 0xfe, PT ;  /* 0x000000fe0f00780c */ /* 0x000fda0003f04270 */
[----:B------:R-:W-:Y:S05]  /*0f40*/  @P0 BRA `(.L_x_30) ;  /* 0x00000000006c0947 */ /* 0x000fea0003800000 */
[----:B------:R-:W-:-:S13]  /*0f50*/  ISETP.GE.AND P0, PT, R15, 0x1, PT ;  /* 0x000000010f00780c */ /* 0x000fda0003f06270 */
[----:B------:R-:W-:Y:S05]  /*0f60*/  @P0 BRA `(.L_x_31) ;  /* 0x0000000000740947 */ /* 0x000fea0003800000 */
[----:B------:R-:W-:Y:S02]  /*0f70*/  ISETP.GE.AND P0, PT, R15, -0x18, PT ;  /* 0xffffffe80f00780c */ /* 0x000fe40003f06270 */
[----:B------:R-:W-:-:S11]  /*0f80*/  LOP3.LUT R2, R2, 0x80000000, RZ, 0xc0, !PT ;  /* 0x8000000002027812 */ /* 0x000fd600078ec0ff */
[----:B------:R-:W-:Y:S05]  /*0f90*/  @!P0 BRA `(.L_x_31) ;  /* 0x0000000000688947 */ /* 0x000fea0003800000 */
[CCC-:B------:R-:W-:Y:S01]  /*0fa0*/  FFMA.RZ R9, R11.reuse, R17.reuse, R18.reuse ;  /* 0x000000110b097223 */ /* 0x1c0fe2000000c012 */
[-CC-:B------:R-:W-:Y:S01]  /*0fb0*/  FFMA.RM R10, R11, R17.reuse, R18.reuse ;  /* 0x000000110b0a7223 */ /* 0x180fe20000004012 */
[C---:B------:R-:W-:Y:S02]  /*0fc0*/  ISETP.NE.AND P2, PT, R15.reuse, RZ, PT ;  /* 0x000000ff0f00720c */ /* 0x040fe40003f45270 */
[----:B------:R-:W-:Y:S02]  /*0fd0*/  ISETP.NE.AND P1, PT, R15, RZ, PT ;  /* 0x000000ff0f00720c */ /* 0x000fe40003f25270 */
[----:B------:R-:W-:Y:S01]  /*0fe0*/  LOP3.LUT R14, R9, 0x7fffff, RZ, 0xc0, !PT ;  /* 0x007fffff090e7812 */ /* 0x000fe200078ec0ff */
[----:B------:R-:W-:Y:S01]  /*0ff0*/  FFMA.RP R9, R11, R17, R18 ;  /* 0x000000110b097223 */ /* 0x000fe20000008012 */
[----:B------:R-:W-:Y:S02]  /*1000*/  IADD3 R11, PT, PT, R15, 0x20, RZ ;  /* 0x000000200f0b7810 */ /* 0x000fe40007ffe0ff */
[----:B------:R-:W-:-:S02]  /*1010*/  LOP3.LUT R14, R14, 0x800000, RZ, 0xfc, !PT ;  /* 0x008000000e0e7812 */ /* 0x000fc400078efcff */
[----:B------:R-:W-:Y:S02]  /*1020*/  IADD3 R15, PT, PT, -R15, RZ, RZ ;  /* 0x000000ff0f0f7210 */ /* 0x000fe40007ffe1ff */
[----:B------:R-:W-:Y:S02]  /*1030*/  SHF.L.U32 R11, R14, R11, RZ ;  /* 0x0000000b0e0b7219 */ /* 0x000fe400000006ff */
[----:B------:R-:W-:Y:S02]  /*1040*/  FSETP.NEU.FTZ.AND P0, PT, R9, R10, PT ;  /* 0x0000000a0900720b */ /* 0x000fe40003f1d000 */
[----:B------:R-:W-:Y:S02]  /*1050*/  SEL R9, R15, RZ, P2 ;  /* 0x000000ff0f097207 */ /* 0x000fe40001000000 */
[----:B------:R-:W-:Y:S02]  /*1060*/  ISETP.NE.AND P1, PT, R11, RZ, P1 ;  /* 0x000000ff0b00720c */ /* 0x000fe40000f25270 */
[----:B------:R-:W-:-:S02]  /*1070*/  SHF.R.U32.HI R9, RZ, R9, R14 ;  /* 0x00000009ff097219 */ /* 0x000fc4000001160e */
[----:B------:R-:W-:Y:S02]  /*1080*/  PLOP3.LUT P0, PT, P0, P1, PT, 0xf8, 0x8f ;  /* 0x00000000008f781c */ /* 0x000fe40000703f70 */
[----:B------:R-:W-:Y:S02]  /*1090*/  SHF.R.U32.HI R11, RZ, 0x1, R9 ;  /* 0x00000001ff0b7819 */ /* 0x000fe40000011609 */
[----:B------:R-:W-:-:S04]  /*10a0*/  SEL R10, RZ, 0x1, !P0 ;  /* 0x00000001ff0a7807 */ /* 0x000fc80004000000 */
[----:B------:R-:W-:-:S04]  /*10b0*/  LOP3.LUT R10, R10, 0x1, R11, 0xf8, !PT ;  /* 0x000000010a0a7812 */ /* 0x000fc800078ef80b */
[----:B------:R-:W-:-:S04]  /*10c0*/  LOP3.LUT R10, R10, R9, RZ, 0xc0, !PT ;  /* 0x000000090a0a7212 */ /* 0x000fc800078ec0ff */
[----:B------:R-:W-:-:S04]  /*10d0*/  IADD3 R11, PT, PT, R11, R10, RZ ;  /* 0x0000000a0b0b7210 */ /* 0x000fc80007ffe0ff */
[----:B------:R-:W-:Y:S01]  /*10e0*/  LOP3.LUT R2, R11, R2, RZ, 0xfc, !PT ;  /* 0x000000020b027212 */ /* 0x000fe200078efcff */
[----:B------:R-:W-:Y:S06]  /*10f0*/  BRA `(.L_x_31) ;  /* 0x0000000000107947 */ /* 0x000fec0003800000 */
.L_x_30:
[----:B------:R-:W-:-:S04]  /*1100*/  LOP3.LUT R2, R2, 0x80000000, RZ, 0xc0, !PT ;  /* 0x8000000002027812 */ /* 0x000fc800078ec0ff */
[----:B------:R-:W-:Y:S01]  /*1110*/  LOP3.LUT R2, R2, 0x7f800000, RZ, 0xfc, !PT ;  /* 0x7f80000002027812 */ /* 0x000fe200078efcff */
[----:B------:R-:W-:Y:S06]  /*1120*/  BRA `(.L_x_31) ;  /* 0x0000000000047947 */ /* 0x000fec0003800000 */
.L_x_29:
[----:B------:R-:W-:-:S07]  /*1130*/  LEA R2, R9, R2, 0x17 ;  /* 0x0000000209027211 */ /* 0x000fce00078eb8ff */
.L_x_31:
[----:B------:R-:W-:Y:S05]  /*1140*/  BSYNC.RECONVERGENT B3 ;  /* 0x0000000000037941 */ /* 0x000fea0003800200 */
.L_x_28:
[----:B------:R-:W-:Y:S05]  /*1150*/  BRA `(.L_x_32) ;  /* 0x0000000000207947 */ /* 0x000fea0003800000 */
.L_x_27:
[----:B------:R-:W-:-:S04]  /*1160*/  LOP3.LUT R2, R11, 0x80000000, R2, 0x48, !PT ;  /* 0x800000000b027812 */ /* 0x000fc800078e4802 */
[----:B------:R-:W-:Y:S01]  /*1170*/  LOP3.LUT R2, R2, 0x7f800000, RZ, 0xfc, !PT ;  /* 0x7f80000002027812 */ /* 0x000fe200078efcff */
[----:B------:R-:W-:Y:S06]  /*1180*/  BRA `(.L_x_32) ;  /* 0x0000000000147947 */ /* 0x000fec0003800000 */
.L_x_26:
[----:B------:R-:W-:Y:S01]  /*1190*/  LOP3.LUT R2, R11, 0x80000000, R2, 0x48, !PT ;  /* 0x800000000b027812 */ /* 0x000fe200078e4802 */
[----:B------:R-:W-:Y:S06]  /*11a0*/  BRA `(.L_x_32) ;  /* 0x00000000000c7947 */ /* 0x000fec0003800000 */
.L_x_25:
[----:B------:R-:W0:Y:S01]  /*11b0*/  MUFU.RSQ R2, -QNAN ;  /* 0xffc0000000027908 */ /* 0x000e220000001400 */
[----:B------:R-:W-:Y:S05]  /*11c0*/  BRA `(.L_x_32) ;  /* 0x0000000000047947 */ /* 0x000fea0003800000 */
.L_x_24:
[----:B------:R-:W-:-:S07]  /*11d0*/  FADD.FTZ R2, R2, R3 ;  /* 0x0000000302027221 */ /* 0x000fce0000010000 */
.L_x_32:
[----:B------:R-:W-:Y:S05]  /*11e0*/  BSYNC.RECONVERGENT B2 ;  /* 0x0000000000027941 */ /* 0x000fea0003800200 */
.L_x_22:
[----:B------:R-:W-:-:S04]  /*11f0*/  HFMA2 R9, -RZ, RZ, 0, 0 ;  /* 0x00000000ff097431 */ /* 0x000fc800000001ff */
[----:B0-----:R-:W-:Y:S05]  /*1200*/  RET.REL.NODEC R8 `(_Z20vorticityConfinementPfS_S_S_S_ffii) ;  /* 0xffffffec087c7950 */ /* 0x001fea0003c3ffff */
.L_x_33:
        /* <DEDUP_REMOVED lines=15> */
.L_x_96:


//--------------------- .text._Z6AdvectPfS_S_S_S_ffii --------------------------
	.section	.text._Z6AdvectPfS_S_S_S_ffii,"ax",@progbits
	.align	128
        .global         _Z6AdvectPfS_S_S_S_ffii
        .type           _Z6AdvectPfS_S_S_S_ffii,@function
        .size           _Z6AdvectPfS_S_S_S_ffii,(.L_x_104 - _Z6AdvectPfS_S_S_S_ffii)
        .other          _Z6AdvectPfS_S_S_S_ffii,@"STO_CUDA_ENTRY STV_DEFAULT"
_Z6AdvectPfS_S_S_S_ffii:
.text._Z6AdvectPfS_S_S_S_ffii:
[----:B------:R-:W-:Y:S01]  /*0000*/  LDC R1, c[0x0][0x37c] ;  /* 0x0000df00ff017b82 */ /* 0x000fe20000000800 */
[----:B------:R-:W0:Y:S07]  /*0010*/  S2R R0, SR_TID.X ;  /* 0x0000000000007919 */ /* 0x000e2e0000002100 */
[----:B------:R-:W0:Y:S01]  /*0020*/  S2UR UR4, SR_CTAID.X ;  /* 0x00000000000479c3 */ /* 0x000e220000002500 */
[----:B------:R-:W1:Y:S01]  /*0030*/  LDCU.64 UR8, c[0x0][0x3b0] ;  /* 0x00007600ff0877ac */ /* 0x000e620008000a00 */
[----:B------:R-:W-:Y:S01]  /*0040*/  BSSY.RECONVERGENT B0, `(.L_x_34) ;  /* 0x000004c000007945 */ /* 0x000fe20003800200 */
[----:B------:R-:W2:Y:S05]  /*0050*/  S2R R3, SR_TID.Y ;  /* 0x0000000000037919 */ /* 0x000eaa0000002200 */
[----:B------:R-:W0:Y:S08]  /*0060*/  LDC R5, c[0x0][0x360] ;  /* 0x0000d800ff057b82 */ /* 0x000e300000000800 */
[----:B------:R-:W2:Y:S01]  /*0070*/  S2UR UR6, SR_CTAID.Y ;  /* 0x00000000000679c3 */ /* 0x000ea20000002600 */
[----:B-1----:R-:W-:-:S07]  /*0080*/  UIADD3 UR5, UPT, UPT, UR8, -0x2, URZ ;  /* 0xfffffffe08057890 */ /* 0x002fce000fffe0ff */
[----:B------:R-:W2:Y:S01]  /*0090*/  LDC R2, c[0x0][0x364] ;  /* 0x0000d900ff027b82 */ /* 0x000ea20000000800 */
[----:B0-----:R-:W-:Y:S01]  /*00a0*/  IMAD R0, R5, UR4, R0 ;  /* 0x0000000405007c24 */ /* 0x001fe2000f8e0200 */
[----:B------:R-:W-:-:S04]  /*00b0*/  UIADD3 UR4, UPT, UPT, UR9, -0x2, URZ ;  /* 0xfffffffe09047890 */ /* 0x000fc8000fffe0ff */
[----:B------:R-:W-:-:S04]  /*00c0*/  ISETP.GE.AND P0, PT, R0, UR8, PT ;  /* 0x0000000800007c0c */ /* 0x000fc8000bf06270 */
[----:B------:R-:W-:-:S04]  /*00d0*/  SEL R12, R0, RZ, !P0 ;  /* 0x000000ff000c7207 */ /* 0x000fc80004000000 */
[----:B------:R-:W-:Y:S01]  /*00e0*/  ISETP.GE.AND P0, PT, R12, UR5, PT ;  /* 0x000000050c007c0c */ /* 0x000fe2000bf06270 */
[----:B--2---:R-:W-:-:S03]  /*00f0*/  IMAD R3, R2, UR6, R3 ;  /* 0x0000000602037c24 */ /* 0x004fc6000f8e0203 */
[----:B------:R-:W-:Y:S01]  /*0100*/  ISETP.LT.OR P0, PT, R12, 0x2, P0 ;  /* 0x000000020c00780c */ /* 0x000fe20000701670 */
[----:B------:R-:W0:Y:S01]  /*0110*/  LDCU UR6, c[0x0][0x370] ;  /* 0x00006e00ff0677ac */ /* 0x000e220008000800 */
[----:B------:R-:W-:-:S04]  /*0120*/  ISETP.GE.AND P1, PT, R3, UR9, PT ;  /* 0x0000000903007c0c */ /* 0x000fc8000bf26270 */
[----:B------:R-:W-:-:S04]  /*0130*/  SEL R3, R3, RZ, !P1 ;  /* 0x000000ff03037207 */ /* 0x000fc80004800000 */
[----:B------:R-:W-:-:S04]  /*0140*/  ISETP.LT.U32.OR P0, PT, R3, 0x2, P0 ;  /* 0x000000020300780c */ /* 0x000fc80000701470 */
[----:B------:R-:W-:Y:S01]  /*0150*/  ISETP.GE.OR P0, PT, R3, UR4, P0 ;  /* 0x0000000403007c0c */ /* 0x000fe20008706670 */
[----:B0-----:R-:W-:Y:S01]  /*0160*/  IMAD R2, R5, UR6, RZ ;  /* 0x0000000605027c24 */ /* 0x001fe2000f8e02ff */
[----:B------:R-:W0:Y:S03]  /*0170*/  LDCU.64 UR6, c[0x0][0x358] ;  /* 0x00006b00ff0677ac */ /* 0x000e260008000a00 */
[----:B------:R-:W-:-:S08]  /*0180*/  IMAD R0, R3, R2, R12 ;  /* 0x0000000203007224 */ /* 0x000fd000078e020c */
[----:B------:R-:W-:Y:S05]  /*0190*/  @P0 BRA `(.L_x_35) ;  /* 0x0000000000d80947 */ /* 0x000fea0003800000 */
[----:B------:R-:W1:Y:S01]  /*01a0*/  LDC.64 R4, c[0x0][0x398] ;  /* 0x0000e600ff047b82 */ /* 0x000e620000000a00 */
[----:B------:R-:W-:-:S05]  /*01b0*/  SHF.L.U32 R7, R0, 0x2, RZ ;  /* 0x0000000200077819 */ /* 0x000fca00000006ff */
[----:B-1----:R-:W-:-:S06]  /*01c0*/  IMAD.WIDE R4, R7, 0x4, R4 ;  /* 0x0000000407047825 */ /* 0x002fcc00078e0204 */
[----:B0-----:R-:W2:Y:S02]  /*01d0*/  LDG.E R4, desc[UR6][R4.64] ;  /* 0x0000000604047981 */ /* 0x001ea4000c1e1900 */
[----:B--2---:R-:W-:-:S13]  /*01e0*/  FSETP.GEU.AND P0, PT, R4, 1, PT ;  /* 0x3f8000000400780b */ /* 0x004fda0003f0e000 */
[----:B------:R-:W-:Y:S05]  /*01f0*/  @P0 BRA `(.L_x_35) ;  /* 0x0000000000c00947 */ /* 0x000fea0003800000 */
[----:B------:R-:W0:Y:S01]  /*0200*/  LDC.64 R6, c[0x0][0x380] ;  /* 0x0000e000ff067b82 */ /* 0x000e220000000a00 */
[----:B------:R-:W1:Y:S07]  /*0210*/  LDCU.64 UR10, c[0x0][0x3a8] ;  /* 0x00007500ff0a77ac */ /* 0x000e6e0008000a00 */
[----:B------:R-:W2:Y:S01]  /*0220*/  LDC.64 R8, c[0x0][0x388] ;  /* 0x0000e200ff087b82 */ /* 0x000ea20000000a00 */
[----:B0-----:R-:W-:-:S06]  /*0230*/  IMAD.WIDE R6, R0, 0x4, R6 ;  /* 0x0000000400067825 */ /* 0x001fcc00078e0206 */
[----:B------:R-:W3:Y:S01]  /*0240*/  LDG.E R6, desc[UR6][R6.64] ;  /* 0x0000000606067981 */ /* 0x000ee2000c1e1900 */
[----:B--2---:R-:W-:-:S06]  /*0250*/  IMAD.WIDE R8, R0, 0x4, R8 ;  /* 0x0000000400087825 */ /* 0x004fcc00078e0208 */
[----:B------:R-:W2:Y:S01]  /*0260*/  LDG.E R8, desc[UR6][R8.64] ;  /* 0x0000000608087981 */ /* 0x000ea2000c1e1900 */
[----:B------:R-:W-:Y:S02]  /*0270*/  I2FP.F32.S32 R13, UR8 ;  /* 0x00000008000d7c45 */ /* 0x000fe40008201400 */
[----:B------:R-:W-:Y:S02]  /*0280*/  I2FP.F32.S32 R4, UR5 ;  /* 0x0000000500047c45 */ /* 0x000fe40008201400 */
[----:B------:R-:W0:Y:S01]  /*0290*/  F2F.F64.F32 R10, R13 ;  /* 0x0000000d000a7310 */ /* 0x000e220000201800 */
[----:B------:R-:W-:Y:S02]  /*02a0*/  I2FP.F32.U32 R12, R12 ;  /* 0x0000000c000c7245 */ /* 0x000fe40000201000 */
[----:B-1----:R-:W-:Y:S01]  /*02b0*/  FMUL R5, R4, UR10 ;  /* 0x0000000a04057c20 */ /* 0x002fe20008400000 */
[----:B0-----:R-:W-:-:S08]  /*02c0*/  DADD R10, R10, -2 ;  /* 0xc00000000a0a7429 */ /* 0x001fd00000000000 */
[----:B------:R-:W-:Y:S01]  /*02d0*/  DADD R10, R10, 0.5 ;  /* 0x3fe000000a0a7429 */ /* 0x000fe20000000000 */
[----:B---3--:R-:W-:-:S04]  /*02e0*/  FFMA R4, -R5, R6, R12 ;  /* 0x0000000605047223 */ /* 0x008fc8000000010c */
[----:B------:R-:W0:Y:S03]  /*02f0*/  F2F.F64.F32 R6, R4 ;  /* 0x0000000400067310 */ /* 0x000e260000201800 */
[----:B0-----:R-:W-:Y:S01]  /*0300*/  DSETP.GEU.AND P0, PT, R10, R6, PT ;  /* 0x000000060a00722a */ /* 0x001fe20003f0e000 */
[----:B------:R-:W-:-:S05]  /*0310*/  I2FP.F32.U32 R6, R3 ;  /* 0x0000000300067245 */ /* 0x000fca0000201000 */
[----:B--2---:R-:W-:-:S05]  /*0320*/  FFMA R6, -R5, R8, R6 ;  /* 0x0000000805067223 */ /* 0x004fca0000000106 */
[----:B------:R-:W-:-:S03]  /*0330*/  FMNMX.NAN R3, R6, 0.5, !PT ;  /* 0x3f00000006037809 */ /* 0x000fc60007820000 */
[----:B------:R-:W0:Y:S01]  /*0340*/  @!P0 F2F.F32.F64 R4, R10 ;  /* 0x0000000a00048310 */ /* 0x000e220000301000 */
[----:B------:R-:W1:Y:S07]  /*0350*/  LDC.64 R6, c[0x0][0x390] ;  /* 0x0000e400ff067b82 */ /* 0x000e6e0000000a00 */
[----:B------:R-:W-:Y:S08]  /*0360*/  F2I.TRUNC.NTZ R12, R3 ;  /* 0x00000003000c7305 */ /* 0x000ff0000020f100 */
[----:B0-----:R-:W0:Y:S02]  /*0370*/  F2I.TRUNC.NTZ R5, R4 ;  /* 0x0000000400057305 */ /* 0x001e24000020f100 */
[----:B0-----:R-:W-:-:S04]  /*0380*/  IMAD R9, R2, R12, R5 ;  /* 0x0000000c02097224 */ /* 0x001fc800078e0205 */
[----:B-1----:R-:W-:-:S05]  /*0390*/  IMAD.WIDE R6, R9, 0x4, R6 ;  /* 0x0000000409067825 */ /* 0x002fca00078e0206 */
[----:B------:R-:W2:Y:S01]  /*03a0*/  LDG.E R15, desc[UR6][R6.64+0x4] ;  /* 0x00000406060f7981 */ /* 0x000ea2000c1e1900 */
[----:B------:R-:W-:-:S03]  /*03b0*/  IMAD.WIDE R8, R2, 0x4, R6 ;  /* 0x0000000402087825 */ /* 0x000fc600078e0206 */
[----:B------:R-:W3:Y:S04]  /*03c0*/  LDG.E R13, desc[UR6][R6.64] ;  /* 0x00000006060d7981 */ /* 0x000ee8000c1e1900 */
[----:B------:R-:W4:Y:S04]  /*03d0*/  LDG.E R16, desc[UR6][R8.64+0x4] ;  /* 0x0000040608107981 */ /* 0x000f28000c1e1900 */
[----:B------:R-:W5:Y:S01]  /*03e0*/  LDG.E R14, desc[UR6][R8.64] ;  /* 0x00000006080e7981 */ /* 0x000f62000c1e1900 */
[----:B------:R-:W-:-:S05]  /*03f0*/  I2FP.F32.S32 R12, R12 ;  /* 0x0000000c000c7245 */ /* 0x000fca0000201400 */
[----:B------:R-:W-:Y:S02]  /*0400*/  FADD R12, R3, -R12 ;  /* 0x8000000c030c7221 */ /* 0x000fe40000000000 */
[----:B------:R-:W0:Y:S02]  /*0410*/  LDC.64 R2, c[0x0][0x3a0] ;  /* 0x0000e800ff027b82 */ /* 0x000e240000000a00 */
[----:B------:R-:W-:Y:S01]  /*0420*/  FADD R10, -R12, 1 ;  /* 0x3f8000000c0a7421 */ /* 0x000fe20000000100 */
[----:B------:R-:W-:-:S05]  /*0430*/  I2FP.F32.S32 R5, R5 ;  /* 0x0000000500057245 */ /* 0x000fca0000201400 */
[----:B------:R-:W-:Y:S01]  /*0440*/  FADD R5, R4, -R5 ;  /* 0x8000000504057221 */ /* 0x000fe20000000000 */
[----:B0-----:R-:W-:-:S04]  /*0450*/  IMAD.WIDE R2, R0, 0x4, R2 ;  /* 0x0000000400027825 */ /* 0x001fc800078e0202 */
[C---:B--2---:R-:W-:Y:S01]  /*0460*/  FMUL R15, R10.reuse, R15 ;  /* 0x0000000f0a0f7220 */ /* 0x044fe20000400000 */
[----:B---3--:R-:W-:-:S03]  /*0470*/  FMUL R13, R10, R13 ;  /* 0x0000000d0a0d7220 */ /* 0x008fc60000400000 */
[----:B----4-:R-:W-:-:S04]  /*0480*/  FFMA R16, R12, R16, R15 ;  /* 0x000000100c107223 */ /* 0x010fc8000000000f */
[C---:B------:R-:W-:Y:S01]  /*0490*/  FMUL R16, R5.reuse, R16 ;  /* 0x0000001005107220 */ /* 0x040fe20000400000 */
[----:B-----5:R-:W-:Y:S01]  /*04a0*/  FFMA R14, R12, R14, R13 ;  /* 0x0000000e0c0e7223 */ /* 0x020fe2000000000d */
[----:B------:R-:W-:-:S04]  /*04b0*/  FADD R5, -R5, 1 ;  /* 0x3f80000005057421 */ /* 0x000fc80000000100 */
[----:B------:R-:W-:-:S04]  /*04c0*/  FFMA R5, R5, R14, R16 ;  /* 0x0000000e05057223 */ /* 0x000fc80000000010 */
[----:B------:R-:W-:-:S05]  /*04d0*/  FMUL R5, R5, UR11 ;  /* 0x0000000b05057c20 */ /* 0x000fca0008400000 */
[----:B------:R-:W-:Y:S01]  /*04e0*/  STG.E desc[UR6][R2.64], R5 ;  /* 0x0000000502007986 */ /* 0x000fe2000c101906 */
[----:B------:R-:W-:Y:S05]  /*04f0*/  EXIT ;  /* 0x000000000000794d */ /* 0x000fea0003800000 */
.L_x_35:
[----:B0-----:R-:W-:Y:S05]  /*0500*/  BSYNC.RECONVERGENT B0 ;  /* 0x0000000000007941 */ /* 0x001fea0003800200 */
.L_x_34:
[----:B------:R-:W0:Y:S02]  /*0510*/  LDC.64 R2, c[0x0][0x3a0] ;  /* 0x0000e800ff027b82 */ /* 0x000e240000000a00 */
[----:B0-----:R-:W-:-:S05]  /*0520*/  IMAD.WIDE R2, R0, 0x4, R2 ;  /* 0x0000000400027825 */ /* 0x001fca00078e0202 */
[----:B------:R-:W-:Y:S01]  /*0530*/  STG.E desc[UR6][R2.64], RZ ;  /* 0x000000ff02007986 */ /* 0x000fe2000c101906 */
[----:B------:R-:W-:Y:S05]  /*0540*/  EXIT ;  /* 0x000000000000794d */ /* 0x000fea0003800000 */
.L_x_36:
        /* <DEDUP_REMOVED lines=11> */
.L_x_104:


//--------------------- .text._Z6AdvectPfS_S_S_S_S_S_ffii --------------------------
	.section	.text._Z6AdvectPfS_S_S_S_S_S_ffii,"ax",@progbits
	.align	128
        .global         _Z6AdvectPfS_S_S_S_S_S_ffii
        .type           _Z6AdvectPfS_S_S_S_S_S_ffii,@function
        .size           _Z6AdvectPfS_S_S_S_S_S_ffii,(.L_x_105 - _Z6AdvectPfS_S_S_S_S_S_ffii)
        .other          _Z6AdvectPfS_S_S_S_S_S_ffii,@"STO_CUDA_ENTRY STV_DEFAULT"
_Z6AdvectPfS_S_S_S_S_S_ffii:
.text._Z6AdvectPfS_S_S_S_S_S_ffii:
        /* <DEDUP_REMOVED lines=46> */
[----:B---3--:R-:W-:Y:S02]  /*02e0*/  FFMA R4, -R5, R6, R12 ;  /* 0x0000000605047223 */ /* 0x008fe4000000010c */
[----:B------:R-:W0:Y:S02]  /*02f0*/  LDC.64 R12, c[0x0][0x390] ;  /* 0x0000e400ff0c7b82 */ /* 0x000e240000000a00 */
[----:B------:R-:W1:Y:S03]  /*0300*/  F2F.F64.F32 R6, R4 ;  /* 0x0000000400067310 */ /* 0x000e660000201800 */
[----:B-1----:R-:W-:Y:S01]  /*0310*/  DSETP.GEU.AND P0, PT, R10, R6, PT ;  /* 0x000000060a00722a */ /* 0x002fe20003f0e000 */
[----:B------:R-:W-:-:S05]  /*0320*/  I2FP.F32.U32 R6, R3 ;  /* 0x0000000300067245 */ /* 0x000fca0000201000 */
[----:B--2---:R-:W-:-:S05]  /*0330*/  FFMA R6, -R5, R8, R6 ;  /* 0x0000000805067223 */ /* 0x004fca0000000106 */
[----:B------:R-:W-:-:S03]  /*0340*/  FMNMX.NAN R5, R6, 0.5, !PT ;  /* 0x3f00000006057809 */ /* 0x000fc60007820000 */
[----:B------:R-:W1:Y:S01]  /*0350*/  @!P0 F2F.F32.F64 R4, R10 ;  /* 0x0000000a00048310 */ /* 0x000e620000301000 */
[----:B------:R-:W2:Y:S07]  /*0360*/  LDC.64 R6, c[0x0][0x398] ;  /* 0x0000e600ff067b82 */ /* 0x000eae0000000a00 */
[----:B------:R-:W-:Y:S08]  /*0370*/  F2I.TRUNC.NTZ R8, R5 ;  /* 0x0000000500087305 */ /* 0x000ff0000020f100 */
[----:B-1----:R-:W1:Y:S02]  /*0380*/  F2I.TRUNC.NTZ R17, R4 ;  /* 0x0000000400117305 */ /* 0x002e64000020f100 */
[----:B-1----:R-:W-:-:S04]  /*0390*/  IMAD R3, R2, R8, R17 ;  /* 0x0000000802037224 */ /* 0x002fc800078e0211 */
[----:B0-----:R-:W-:-:S05]  /*03a0*/  IMAD.WIDE R12, R3, 0x4, R12 ;  /* 0x00000004030c7825 */ /* 0x001fca00078e020c */
[----:B------:R-:W3:Y:S01]  /*03b0*/  LDG.E R20, desc[UR6][R12.64+0x4] ;  /* 0x000004060c147981 */ /* 0x000ee2000c1e1900 */
[----:B------:R-:W-:-:S03]  /*03c0*/  IMAD.WIDE R14, R2, 0x4, R12 ;  /* 0x00000004020e7825 */ /* 0x000fc600078e020c */
[----:B------:R-:W4:Y:S04]  /*03d0*/  LDG.E R16, desc[UR6][R12.64] ;  /* 0x000000060c107981 */ /* 0x000f28000c1e1900 */
[----:B------:R-:W5:Y:S04]  /*03e0*/  LDG.E R21, desc[UR6][R14.64+0x4] ;  /* 0x000004060e157981 */ /* 0x000f68000c1e1900 */
[----:B------:R-:W5:Y:S01]  /*03f0*/  LDG.E R18, desc[UR6][R14.64] ;  /* 0x000000060e127981 */ /* 0x000f62000c1e1900 */
[----:B------:R-:W-:Y:S02]  /*0400*/  I2FP.F32.S32 R10, R8 ;  /* 0x00000008000a7245 */ /* 0x000fe40000201400 */
[----:B------:R-:W0:Y:S03]  /*0410*/  LDC.64 R8, c[0x0][0x3a8] ;  /* 0x0000ea00ff087b82 */ /* 0x000e260000000a00 */
[----:B------:R-:W-:Y:S01]  /*0420*/  FADD R10, R5, -R10 ;  /* 0x8000000a050a7221 */ /* 0x000fe20000000000 */
[----:B------:R-:W-:-:S03]  /*0430*/  I2FP.F32.S32 R17, R17 ;  /* 0x0000001100117245 */ /* 0x000fc60000201400 */
[----:B------:R-:W-:Y:S02]  /*0440*/  FADD R5, -R10, 1 ;  /* 0x3f8000000a057421 */ /* 0x000fe40000000100 */
[----:B------:R-:W-:Y:S01]  /*0450*/  FADD R4, R4, -R17 ;  /* 0x8000001104047221 */ /* 0x000fe20000000000 */
[----:B--2---:R-:W-:-:S04]  /*0460*/  IMAD.WIDE R6, R3, 0x4, R6 ;  /* 0x0000000403067825 */ /* 0x004fc800078e0206 */
[----:B0-----:R-:W-:-:S04]  /*0470*/  IMAD.WIDE R8, R0, 0x4, R8 ;  /* 0x0000000400087825 */ /* 0x001fc800078e0208 */
[C---:B---3--:R-:W-:Y:S01]  /*0480*/  FMUL R19, R5.reuse, R20 ;  /* 0x0000001405137220 */ /* 0x048fe20000400000 */
[----:B----4-:R-:W-:-:S03]  /*0490*/  FMUL R11, R5, R16 ;  /* 0x00000010050b7220 */ /* 0x010fc60000400000 */
[C---:B-----5:R-:W-:Y:S01]  /*04a0*/  FFMA R19, R10.reuse, R21, R19 ;  /* 0x000000150a137223 */ /* 0x060fe20000000013 */
[----:B------:R-:W-:Y:S01]  /*04b0*/  FFMA R18, R10, R18, R11 ;  /* 0x000000120a127223 */ /* 0x000fe2000000000b */
[C---:B------:R-:W-:Y:S02]  /*04c0*/  FADD R11, -R4.reuse, 1 ;  /* 0x3f800000040b7421 */ /* 0x040fe40000000100 */
[----:B------:R-:W-:-:S04]  /*04d0*/  FMUL R12, R4, R19 ;  /* 0x00000013040c7220 */ /* 0x000fc80000400000 */
[----:B------:R-:W-:-:S04]  /*04e0*/  FFMA R12, R11, R18, R12 ;  /* 0x000000120b0c7223 */ /* 0x000fc8000000000c */
[----:B------:R-:W-:Y:S01]  /*04f0*/  FMUL R15, R12, UR11 ;  /* 0x0000000b0c0f7c20 */ /* 0x000fe20008400000 */
[----:B------:R-:W-:Y:S02]  /*0500*/  IMAD.WIDE R12, R2, 0x4, R6 ;  /* 0x00000004020c7825 */ /* 0x000fe400078e0206 */
[----:B------:R-:W0:Y:S02]  /*0510*/  LDC.64 R2, c[0x0][0x3b0] ;  /* 0x0000ec00ff027b82 */ /* 0x000e240000000a00 */
[----:B------:R-:W-:Y:S04]  /*0520*/  STG.E desc[UR6][R8.64], R15 ;  /* 0x0000000f08007986 */ /* 0x000fe8000c101906 */
[----:B------:R-:W2:Y:S04]  /*0530*/  LDG.E R17, desc[UR6][R12.64+0x4] ;  /* 0x000004060c117981 */ /* 0x000ea8000c1e1900 */
[----:B------:R-:W3:Y:S04]  /*0540*/  LDG.E R14, desc[UR6][R6.64] ;  /* 0x00000006060e7981 */ /* 0x000ee8000c1e1900 */
[----:B------:R-:W4:Y:S04]  /*0550*/  LDG.E R18, desc[UR6][R6.64+0x4] ;  /* 0x0000040606127981 */ /* 0x000f28000c1e1900 */
[----:B------:R-:W5:Y:S01]  /*0560*/  LDG.E R16, desc[UR6][R12.64] ;  /* 0x000000060c107981 */ /* 0x000f62000c1e1900 */
[----:B0-----:R-:W-:-:S04]  /*0570*/  IMAD.WIDE R2, R0, 0x4, R2 ;  /* 0x0000000400027825 */ /* 0x001fc800078e0202 */
[----:B--2---:R-:W-:Y:S01]  /*0580*/  FMUL R20, R10, R17 ;  /* 0x000000110a147220 */ /* 0x004fe20000400000 */
[----:B---3--:R-:W-:-:S03]  /*0590*/  FMUL R17, R5, R14 ;  /* 0x0000000e05117220 */ /* 0x008fc60000400000 */
[----:B----4-:R-:W-:Y:S01]  /*05a0*/  FFMA R5, R5, R18, R20 ;  /* 0x0000001205057223 */ /* 0x010fe20000000014 */
[----:B-----5:R-:W-:-:S03]  /*05b0*/  FFMA R16, R10, R16, R17 ;  /* 0x000000100a107223 */ /* 0x020fc60000000011 */
[----:B------:R-:W-:-:S04]  /*05c0*/  FMUL R4, R4, R5 ;  /* 0x0000000504047220 */ /* 0x000fc80000400000 */
[----:B------:R-:W-:-:S04]  /*05d0*/  FFMA R4, R11, R16, R4 ;  /* 0x000000100b047223 */ /* 0x000fc80000000004 */
[----:B------:R-:W-:-:S05]  /*05e0*/  FMUL R5, R4, UR11 ;  /* 0x0000000b04057c20 */ /* 0x000fca0008400000 */
[----:B------:R-:W-:Y:S01]  /*05f0*/  STG.E desc[UR6][R2.64], R5 ;  /* 0x0000000502007986 */ /* 0x000fe2000c101906 */
[----:B------:R-:W-:Y:S05]  /*0600*/  EXIT ;  /* 0x000000000000794d */ /* 0x000fea0003800000 */
.L_x_38:
[----:B0-----:R-:W-:Y:S05]  /*0610*/  BSYNC.RECONVERGENT B0 ;  /* 0x0000000000007941 */ /* 0x001fea0003800200 */
.L_x_37:
[----:B------:R-:W0:Y:S08]  /*0620*/  LDC.64 R2, c[0x0][0x3a8] ;  /* 0x0000ea00ff027b82 */ /* 0x000e300000000a00 */
[----:B------:R-:W1:Y:S01]  /*0630*/  LDC.64 R4, c[0x0][0x3b0] ;  /* 0x0000ec00ff047b82 */ /* 0x000e620000000a00 */
[----:B0-----:R-:W-:-:S05]  /*0640*/  IMAD.WIDE R2, R0, 0x4, R2 ;  /* 0x0000000400027825 */ /* 0x001fca00078e0202 */
[----:B------:R-:W-:Y:S01]  /*0650*/  STG.E desc[UR6][R2.64], RZ ;  /* 0x000000ff02007986 */ /* 0x000fe2000c101906 */
[----:B-1----:R-:W-:-:S05]  /*0660*/  IMAD.WIDE R4, R0, 0x4, R4 ;  /* 0x0000000400047825 */ /* 0x002fca00078e0204 */
[----:B------:R-:W-:Y:S01]  /*0670*/  STG.E desc[UR6][R4.64], RZ ;  /* 0x000000ff04007986 */ /* 0x000fe2000c101906 */
[----:B------:R-:W-:Y:S05]  /*0680*/  EXIT ;  /* 0x000000000000794d */ /* 0x000fea0003800000 */
.L_x_39:
        /* <DEDUP_REMOVED lines=15> */
.L_x_105:


//--------------------- .text._Z9MakeColorPfS_S_S_S_ii --------------------------
	.section	.text._Z9MakeColorPfS_S_S_S_ii,"ax",@progbits
	.align	128
        .global         _Z9MakeColorPfS_S_S_S_ii
        .type           _Z9MakeColorPfS_S_S_S_ii,@function
        .size           _Z9MakeColorPfS_S_S_S_ii,(.L_x_106 - _Z9MakeColorPfS_S_S_S_ii)
        .other          _Z9MakeColorPfS_S_S_S_ii,@"STO_CUDA_ENTRY STV_DEFAULT"
_Z9MakeColorPfS_S_S_S_ii:
.text._Z9MakeColorPfS_S_S_S_ii:
[----:B------:R-:W-:Y:S01]  /*0000*/  LDC R1, c[0x0][0x37c] ;  /* 0x0000df00ff017b82 */ /* 0x000fe20000000800 */
[----:B------:R-:W0:Y:S07]  /*0010*/  S2R R0, SR_TID.X ;  /* 0x0000000000007919 */ /* 0x000e2e0000002100 */
[----:B------:R-:W0:Y:S01]  /*0020*/  LDC R13, c[0x0][0x360] ;  /* 0x0000d800ff0d7b82 */ /* 0x000e220000000800 */
[----:B------:R-:W1:Y:S01]  /*0030*/  LDCU.64 UR8, c[0x0][0x3a8] ;  /* 0x00007500ff0877ac */ /* 0x000e620008000a00 */
[----:B------:R-:W2:Y:S06]  /*0040*/  S2R R10, SR_TID.Y ;  /* 0x00000000000a7919 */ /* 0x000eac0000002200 */
[----:B------:R-:W0:Y:S08]  /*0050*/  S2UR UR4, SR_CTAID.X ;  /* 0x00000000000479c3 */ /* 0x000e300000002500 */
[----:B------:R-:W2:Y:S08]  /*0060*/  S2UR UR5, SR_CTAID.Y ;  /* 0x00000000000579c3 */ /* 0x000eb00000002600 */
[----:B------:R-:W2:Y:S01]  /*0070*/  LDC R11, c[0x0][0x364] ;  /* 0x0000d900ff0b7b82 */ /* 0x000ea20000000800 */
[----:B------:R-:W3:Y:S07]  /*0080*/  LDCU UR6, c[0x0][0x370] ;  /* 0x00006e00ff0677ac */ /* 0x000eee0008000800 */
[----:B------:R-:W4:Y:S01]  /*0090*/  LDC.64 R8, c[0x0][0x390] ;  /* 0x0000e400ff087b82 */ /* 0x000f220000000a00 */
[----:B0-----:R-:W-:-:S05]  /*00a0*/  IMAD R0, R13, UR4, R0 ;  /* 0x000000040d007c24 */ /* 0x001fca000f8e0200 */
[C---:B-1----:R-:W-:Y:S02]  /*00b0*/  ISETP.GE.AND P0, PT, R0.reuse, UR8, PT ;  /* 0x0000000800007c0c */ /* 0x042fe4000bf06270 */
[----:B------:R-:W0:Y:S02]  /*00c0*/  LDC.64 R6, c[0x0][0x388] ;  /* 0x0000e200ff067b82 */ /* 0x000e240000000a00 */
[----:B------:R-:W-:-:S06]  /*00d0*/  SEL R0, R0, RZ, !P0 ;  /* 0x000000ff00007207 */ /* 0x000fcc0004000000 */
[----:B------:R-:W1:Y:S01]  /*00e0*/  LDC.64 R4, c[0x0][0x380] ;  /* 0x0000e000ff047b82 */ /* 0x000e620000000a00 */
[----:B--2---:R-:W-:Y:S01]  /*00f0*/  IMAD R10, R11, UR5, R10 ;  /* 0x000000050b0a7c24 */ /* 0x004fe2000f8e020a */
[----:B------:R-:W2:Y:S04]  /*0100*/  LDCU.64 UR4, c[0x0][0x358] ;  /* 0x00006b00ff0477ac */ /* 0x000ea80008000a00 */
[C---:B------:R-:W-:Y:S02]  /*0110*/  ISETP.GE.AND P1, PT, R10.reuse, UR9, PT ;  /* 0x000000090a007c0c */ /* 0x040fe4000bf26270 */
[----:B------:R-:W5:Y:S02]  /*0120*/  LDC.64 R2, c[0x0][0x398] ;  /* 0x0000e600ff027b82 */ /* 0x000f640000000a00 */
[----:B------:R-:W-:Y:S01]  /*0130*/  SEL R11, R10, RZ, !P1 ;  /* 0x000000ff0a0b7207 */ /* 0x000fe20004800000 */
[----:B---3--:R-:W-:-:S04]  /*0140*/  IMAD R10, R13, UR6, RZ ;  /* 0x000000060d0a7c24 */ /* 0x008fc8000f8e02ff */
[----:B------:R-:W-:Y:S02]  /*0150*/  IMAD R13, R11, R10, R0 ;  /* 0x0000000a0b0d7224 */ /* 0x000fe400078e0200 */
[----:B------:R-:W3:Y:S02]  /*0160*/  LDC.64 R10, c[0x0][0x3a0] ;  /* 0x0000e800ff0a7b82 */ /* 0x000ee40000000a00 */
[----:B----4-:R-:W-:-:S04]  /*0170*/  IMAD.WIDE R8, R13, 0x4, R8 ;  /* 0x000000040d087825 */ /* 0x010fc800078e0208 */
[C---:B0-----:R-:W-:Y:S02]  /*0180*/  IMAD.WIDE R6, R13.reuse, 0x4, R6 ;  /* 0x000000040d067825 */ /* 0x041fe400078e0206 */
[----:B--2---:R-:W2:Y:S02]  /*0190*/  LDG.E R9, desc[UR4][R8.64] ;  /* 0x0000000408097981 */ /* 0x004ea4000c1e1900 */
[C---:B-1----:R-:W-:Y:S02]  /*01a0*/  IMAD.WIDE R4, R13.reuse, 0x4, R4 ;  /* 0x000000040d047825 */ /* 0x042fe400078e0204 */
[----:B------:R-:W4:Y:S02]  /*01b0*/  LDG.E R7, desc[UR4][R6.64] ;  /* 0x0000000406077981 */ /* 0x000f24000c1e1900 */
[C---:B-----5:R-:W-:Y:S02]  /*01c0*/  IMAD.WIDE R2, R13.reuse, 0x4, R2 ;  /* 0x000000040d027825 */ /* 0x060fe400078e0202 */
[----:B------:R-:W5:Y:S04]  /*01d0*/  LDG.E R5, desc[UR4][R4.64] ;  /* 0x0000000404057981 */ /* 0x000f68000c1e1900 */
[----:B------:R-:W5:Y:S01]  /*01e0*/  LDG.E R3, desc[UR4][R2.64] ;  /* 0x0000000402037981 */ /* 0x000f62000c1e1900 */
[----:B------:R-:W-:-:S05]  /*01f0*/  SHF.L.U32 R13, R13, 0x2, RZ ;  /* 0x000000020d0d7819 */ /* 0x000fca00000006ff */
[----:B---3--:R-:W-:-:S05]  /*0200*/  IMAD.WIDE R10, R13, 0x4, R10 ;  /* 0x000000040d0a7825 */ /* 0x008fca00078e020a */
[----:B--2---:R-:W-:Y:S04]  /*0210*/  STG.E desc[UR4][R10.64], R9 ;  /* 0x000000090a007986 */ /* 0x004fe8000c101904 */
[----:B----4-:R-:W-:Y:S04]  /*0220*/  STG.E desc[UR4][R10.64+0x4], R7 ;  /* 0x000004070a007986 */ /* 0x010fe8000c101904 */
[----:B-----5:R-:W-:Y:S04]  /*0230*/  STG.E desc[UR4][R10.64+0x8], R5 ;  /* 0x000008050a007986 */ /* 0x020fe8000c101904 */
[----:B------:R-:W-:Y:S01]  /*0240*/  STG.E desc[UR4][R10.64+0xc], R3 ;  /* 0x00000c030a007986 */ /* 0x000fe2000c101904 */
[----:B------:R-:W-:Y:S05]  /*0250*/  EXIT ;  /* 0x000000000000794d */ /* 0x000fea0003800000 */
.L_x_40:
        /* <DEDUP_REMOVED lines=10> */
.L_x_106:


//--------------------- .text._Z9MakeColorPfPiii  --------------------------
	.section	.text._Z9MakeColorPfPiii,"ax",@progbits
	.align	128
        .global         _Z9MakeColorPfPiii
        .type           _Z9MakeColorPfPiii,@function
        .size           _Z9MakeColorPfPiii,(.L_x_107 - _Z9MakeColorPfPiii)
        .other          _Z9MakeColorPfPiii,@"STO_CUDA_ENTRY STV_DEFAULT"
_Z9MakeColorPfPiii:
.text._Z9MakeColorPfPiii:
        /* <DEDUP_REMOVED lines=11> */
[----:B-1----:R-:W-:-:S04]  /*00b0*/  ISETP.GE.AND P0, PT, R0, UR8, PT ;  /* 0x0000000800007c0c */ /* 0x002fc8000bf06270 */
[----:B------:R-:W-:Y:S01]  /*00c0*/  SEL R0, R0, RZ, !P0 ;  /* 0x000000ff00007207 */ /* 0x000fe20004000000 */
[----:B--2---:R-:W-:Y:S01]  /*00d0*/  IMAD R4, R5, UR5, R4 ;  /* 0x0000000505047c24 */ /* 0x004fe2000f8e0204 */
[----:B------:R-:W0:Y:S04]  /*00e0*/  LDCU.64 UR4, c[0x0][0x358] ;  /* 0x00006b00ff0477ac */ /* 0x000e280008000a00 */
[----:B------:R-:W-:-:S04]  /*00f0*/  ISETP.GE.AND P1, PT, R4, UR9, PT ;  /* 0x0000000904007c0c */ /* 0x000fc8000bf26270 */
[----:B------:R-:W-:Y:S01]  /*0100*/  SEL R5, R4, RZ, !P1 ;  /* 0x000000ff04057207 */ /* 0x000fe20004800000 */
[----:B---3--:R-:W-:-:S04]  /*0110*/  IMAD R4, R7, UR6, RZ ;  /* 0x0000000607047c24 */ /* 0x008fc8000f8e02ff */
[----:B------:R-:W-:Y:S02]  /*0120*/  IMAD R7, R5, R4, R0 ;  /* 0x0000000405077224 */ /* 0x000fe400078e0200 */
[----:B------:R-:W1:Y:S02]  /*0130*/  LDC.64 R4, c[0x0][0x388] ;  /* 0x0000e200ff047b82 */ /* 0x000e640000000a00 */
[----:B----4-:R-:W-:-:S06]  /*0140*/  IMAD.WIDE R2, R7, 0x4, R2 ;  /* 0x0000000407027825 */ /* 0x010fcc00078e0202 */
[----:B0-----:R-:W2:Y:S01]  /*0150*/  LDG.E R2, desc[UR4][R2.64] ;  /* 0x0000000402027981 */ /* 0x001ea2000c1e1900 */
[----:B-1----:R-:W-:-:S04]  /*0160*/  IMAD.WIDE R4, R7, 0x4, R4 ;  /* 0x0000000407047825 */ /* 0x002fc800078e0204 */
[----:B--2---:R-:W-:-:S06]  /*0170*/  FMUL R0, R2, 255 ;  /* 0x437f000002007820 */ /* 0x004fcc0000400000 */
[----:B------:R-:W0:Y:S02]  /*0180*/  F2I.TRUNC.NTZ R0, R0 ;  /* 0x0000000000007305 */ /* 0x000e24000020f100 */
[----:B0-----:R-:W-:-:S04]  /*0190*/  VIMNMX R6, PT, PT, RZ, R0, !PT ;  /* 0x00000000ff067248 */ /* 0x001fc80007fe0100 */
[----:B------:R-:W-:-:S04]  /*01a0*/  VIMNMX R6, PT, PT, R6, 0xff, PT ;  /* 0x000000ff06067848 */ /* 0x000fc80003fe0100 */
[C---:B------:R-:W-:Y:S01]  /*01b0*/  SHF.L.U32 R8, R6.reuse, 0x8, RZ ;  /* 0x0000000806087819 */ /* 0x040fe200000006ff */
[----:B------:R-:W-:-:S05]  /*01c0*/  IMAD.U32 R9, R6, 0x10000, RZ ;  /* 0x0001000006097824 */ /* 0x000fca00078e00ff */
[----:B------:R-:W-:-:S04]  /*01d0*/  LOP3.LUT R8, R6, R9, R8, 0xfe, !PT ;  /* 0x0000000906087212 */ /* 0x000fc800078efe08 */
[----:B------:R-:W-:-:S05]  /*01e0*/  LOP3.LUT R7, R8, 0xff000000, RZ, 0xfc, !PT ;  /* 0xff00000008077812 */ /* 0x000fca00078efcff */
[----:B------:R-:W-:Y:S01]  /*01f0*/  STG.E desc[UR4][R4.64], R7 ;  /* 0x0000000704007986 */ /* 0x000fe2000c101904 */
[----:B------:R-:W-:Y:S05]  /*0200*/  EXIT ;  /* 0x000000000000794d */ /* 0x000fea0003800000 */
.L_x_41:
        /* <DEDUP_REMOVED lines=15> */
.L_x_107:


//--------------------- .text._Z9AddSourcePfS_fii --------------------------
	.section	.text._Z9AddSourcePfS_fii,"ax",@progbits
	.align	128
        .global         _Z9AddSourcePfS_fii
        .type           _Z9AddSourcePfS_fii,@function
        .size           _Z9AddSourcePfS_fii,(.L_x_108 - _Z9AddSourcePfS_fii)
        .other          _Z9AddSourcePfS_fii,@"STO_CUDA_ENTRY STV_DEFAULT"
_Z9AddSourcePfS_fii:
.text._Z9AddSourcePfS_fii:
[----:B------:R-:W-:Y:S01]  /*0000*/  LDC R1, c[0x0][0x37c] ;  /* 0x0000df00ff017b82 */ /* 0x000fe20000000800 */
[----:B------:R-:W0:Y:S07]  /*0010*/  S2R R0, SR_TID.X ;  /* 0x0000000000007919 */ /* 0x000e2e0000002100 */
[----:B------:R-:W0:Y:S01]  /*0020*/  LDC R9, c[0x0][0x360] ;  /* 0x0000d800ff097b82 */ /* 0x000e220000000800 */
[----:B------:R-:W1:Y:S01]  /*0030*/  LDCU.64 UR8, c[0x0][0x390] ;  /* 0x00007200ff0877ac */ /* 0x000e620008000a00 */
[----:B------:R-:W2:Y:S01]  /*0040*/  S2R R6, SR_TID.Y ;  /* 0x0000000000067919 */ /* 0x000ea20000002200 */
[----:B------:R-:W3:Y:S05]  /*0050*/  LDCU UR7, c[0x0][0x398] ;  /* 0x00007300ff0777ac */ /* 0x000eea0008000800 */
[----:B------:R-:W0:Y:S08]  /*0060*/  S2UR UR4, SR_CTAID.X ;  /* 0x00000000000479c3 */ /* 0x000e300000002500 */
[----:B------:R-:W2:Y:S08]  /*0070*/  S2UR UR5, SR_CTAID.Y ;  /* 0x00000000000579c3 */ /* 0x000eb00000002600 */
[----:B------:R-:W2:Y:S01]  /*0080*/  LDC R7, c[0x0][0x364] ;  /* 0x0000d900ff077b82 */ /* 0x000ea20000000800 */
[----:B------:R-:W4:Y:S07]  /*0090*/  LDCU UR6, c[0x0][0x370] ;  /* 0x00006e00ff0677ac */ /* 0x000f2e0008000800 */
[----:B------:R-:W5:Y:S01]  /*00a0*/  LDC.64 R2, c[0x0][0x388] ;  /* 0x0000e200ff027b82 */ /* 0x000f620000000a00 */
[----:B0-----:R-:W-:-:S05]  /*00b0*/  IMAD R0, R9, UR4, R0 ;  /* 0x0000000409007c24 */ /* 0x001fca000f8e0200 */
[C---:B-1----:R-:W-:Y:S02]  /*00c0*/  ISETP.GE.AND P0, PT, R0.reuse, UR9, PT ;  /* 0x0000000900007c0c */ /* 0x042fe4000bf06270 */
[----:B------:R-:W0:Y:S02]  /*00d0*/  LDC.64 R4, c[0x0][0x380] ;  /* 0x0000e000ff047b82 */ /* 0x000e240000000a00 */
[----:B------:R-:W-:Y:S01]  /*00e0*/  SEL R0, R0, RZ, !P0 ;  /* 0x000000ff00007207 */ /* 0x000fe20004000000 */
[----:B--2---:R-:W-:Y:S01]  /*00f0*/  IMAD R6, R7, UR5, R6 ;  /* 0x0000000507067c24 */ /* 0x004fe2000f8e0206 */
[----:B------:R-:W1:Y:S04]  /*0100*/  LDCU.64 UR4, c[0x0][0x358] ;  /* 0x00006b00ff0477ac */ /* 0x000e680008000a00 */
[----:B---3--:R-:W-:-:S04]  /*0110*/  ISETP.GE.AND P1, PT, R6, UR7, PT ;  /* 0x0000000706007c0c */ /* 0x008fc8000bf26270 */
[----:B------:R-:W-:Y:S01]  /*0120*/  SEL R7, R6, RZ, !P1 ;  /* 0x000000ff06077207 */ /* 0x000fe20004800000 */
[----:B----4-:R-:W-:-:S04]  /*0130*/  IMAD R6, R9, UR6, RZ ;  /* 0x0000000609067c24 */ /* 0x010fc8000f8e02ff */
[----:B------:R-:W-:-:S04]  /*0140*/  IMAD R7, R7, R6, R0 ;  /* 0x0000000607077224 */ /* 0x000fc800078e0200 */
[----:B-----5:R-:W-:-:S04]  /*0150*/  IMAD.WIDE R2, R7, 0x4, R2 ;  /* 0x0000000407027825 */ /* 0x020fc800078e0202 */
[----:B0-----:R-:W-:Y:S02]  /*0160*/  IMAD.WIDE R4, R7, 0x4, R4 ;  /* 0x0000000407047825 */ /* 0x001fe400078e0204 */
[----:B-1----:R-:W2:Y:S04]  /*0170*/  LDG.E R2, desc[UR4][R2.64] ;  /* 0x0000000402027981 */ /* 0x002ea8000c1e1900 */
[----:B------:R-:W2:Y:S02]  /*0180*/  LDG.E R7, desc[UR4][R4.64] ;  /* 0x0000000404077981 */ /* 0x000ea4000c1e1900 */
[----:B--2---:R-:W-:-:S05]  /*0190*/  FFMA R7, R2, UR8, R7 ;  /* 0x0000000802077c23 */ /* 0x004fca0008000007 */
[----:B------:R-:W-:Y:S01]  /*01a0*/  STG.E desc[UR4][R4.64], R7 ;  /* 0x0000000704007986 */ /* 0x000fe2000c101904 */
[----:B------:R-:W-:Y:S05]  /*01b0*/  EXIT ;  /* 0x000000000000794d */ /* 0x000fea0003800000 */
.L_x_42:
        /* <DEDUP_REMOVED lines=12> */
.L_x_108:


//--------------------- .text._Z10MakeSourcePiS_ii --------------------------
	.section	.text._Z10MakeSourcePiS_ii,"ax",@progbits
	.align	128
        .global         _Z10MakeSourcePiS_ii
        .type           _Z10MakeSourcePiS_ii,@function
        .size           _Z10MakeSourcePiS_ii,(.L_x_109 - _Z10MakeSourcePiS_ii)
        .other          _Z10MakeSourcePiS_ii,@"STO_CUDA_ENTRY STV_DEFAULT"
_Z10MakeSourcePiS_ii:
.text._Z10MakeSourcePiS_ii:
        /* <DEDUP_REMOVED lines=22> */
[----:B-1----:R-:W-:Y:S01]  /*0160*/  IMAD.WIDE R4, R7, 0x4, R4 ;  /* 0x0000000407047825 */ /* 0x002fe200078e0204 */
[----:B--2---:R-:W-:-:S05]  /*0170*/  LOP3.LUT R7, R2, 0x1, RZ, 0xc0, !PT ;  /* 0x0000000102077812 */ /* 0x004fca00078ec0ff */
[----:B------:R-:W-:Y:S01]  /*0180*/  STG.E desc[UR4][R4.64], R7 ;  /* 0x0000000704007986 */ /* 0x000fe2000c101904 */
[----:B------:R-:W-:Y:S05]  /*0190*/  EXIT ;  /* 0x000000000000794d */ /* 0x000fea0003800000 */
.L_x_43:
        /* <DEDUP_REMOVED lines=14> */
.L_x_109:


//--------------------- .text._Z10MakeSourcePiPfii --------------------------
	.section	.text._Z10MakeSourcePiPfii,"ax",@progbits
	.align	128
        .global         _Z10MakeSourcePiPfii
        .type           _Z10MakeSourcePiPfii,@function
        .size           _Z10MakeSourcePiPfii,(.L_x_97 - _Z10MakeSourcePiPfii)
        .other          _Z10MakeSourcePiPfii,@"STO_CUDA_ENTRY STV_DEFAULT"
_Z10MakeSourcePiPfii:
.text._Z10MakeSourcePiPfii:
        /* <DEDUP_REMOVED lines=11> */
[----:B-1----:R-:W-:Y:S01]  /*00b0*/  ISETP.GE.AND P0, PT, R0, UR6, PT ;  /* 0x0000000600007c0c */ /* 0x002fe2000bf06270 */
[----:B--2---:R-:W-:-:S03]  /*00c0*/  IMAD R3, R2, UR5, R3 ;  /* 0x0000000502037c24 */ /* 0x004fc6000f8e0203 */
[----:B------:R-:W-:Y:S01]  /*00d0*/  SEL R2, R0, RZ, !P0 ;  /* 0x000000ff00027207 */ /* 0x000fe20004000000 */
[----:B---3--:R-:W-:Y:S01]  /*00e0*/  IMAD R0, R7, UR8, RZ ;  /* 0x0000000807007c24 */ /* 0x008fe2000f8e02ff */
[C---:B------:R-:W-:Y:S01]  /*00f0*/  ISETP.GE.AND P1, PT, R3.reuse, UR7, PT ;  /* 0x0000000703007c0c */ /* 0x040fe2000bf26270 */
[----:B------:R-:W0:Y:S03]  /*0100*/  LDCU.64 UR6, c[0x0][0x358] ;  /* 0x00006b00ff0677ac */ /* 0x000e260008000a00 */
[----:B------:R-:W-:-:S05]  /*0110*/  SEL R3, R3, RZ, !P1 ;  /* 0x000000ff03037207 */ /* 0x000fca0004800000 */
[----:B------:R-:W-:-:S04]  /*0120*/  IMAD R2, R3, R0, R2 ;  /* 0x0000000003027224 */ /* 0x000fc800078e0202 */
[----:B----4-:R-:W-:-:S05]  /*0130*/  IMAD.WIDE R4, R2, 0x4, R4 ;  /* 0x0000000402047825 */ /* 0x010fca00078e0204 */
[----:B0-----:R-:W2:Y:S01]  /*0140*/  LDG.E.U8 R0, desc[UR6][R4.64+0x2] ;  /* 0x0000020604007981 */ /* 0x001ea2000c1e1100 */
[----:B------:R-:W-:Y:S01]  /*0150*/  IMAD.MOV.U32 R6, RZ, RZ, 0x3b808081 ;  /* 0x3b808081ff067424 */ /* 0x000fe200078e00ff */
[----:B------:R-:W-:Y:S01]  /*0160*/  BSSY.RECONVERGENT B1, `(.L_x_44) ;  /* 0x000000c000017945 */ /* 0x000fe20003800200 */
[----:B------:R-:W-:-:S04]  /*0170*/  IMAD.MOV.U32 R3, RZ, RZ, 0x437f0000 ;  /* 0x437f0000ff037424 */ /* 0x000fc800078e00ff */
[----:B------:R-:W-:-:S04]  /*0180*/  FFMA R3, R6, -R3, 1 ;  /* 0x3f80000006037423 */ /* 0x000fc80000000803 */
[----:B------:R-:W-:Y:S01]  /*0190*/  FFMA R3, R3, R6, 0.0039215688593685626984 ;  /* 0x3b80808103037423 */ /* 0x000fe20000000006 */
[----:B--2---:R-:W-:-:S04]  /*01a0*/  I2FP.F32.U32 R0, R0 ;  /* 0x0000000000007245 */ /* 0x004fc80000201000 */
[----:B------:R-:W0:Y:S01]  /*01b0*/  FCHK P0, R0, 255 ;  /* 0x437f000000007902 */ /* 0x000e220000000000 */
[----:B------:R-:W-:-:S04]  /*01c0*/  FFMA R6, R0, R3, RZ ;  /* 0x0000000300067223 */ /* 0x000fc800000000ff */
[----:B------:R-:W-:-:S04]  /*01d0*/  FFMA R7, R6, -255, R0 ;  /* 0xc37f000006077823 */ /* 0x000fc80000000000 */
[----:B------:R-:W-:Y:S01]  /*01e0*/  FFMA R7, R3, R7, R6 ;  /* 0x0000000703077223 */ /* 0x000fe20000000006 */
[----:B0-----:R-:W-:Y:S06]  /*01f0*/  @!P0 BRA `(.L_x_45) ;  /* 0x0000000000088947 */ /* 0x001fec0003800000 */
[----:B------:R-:W-:-:S07]  /*0200*/  MOV R4, 0x220 ;  /* 0x0000022000047802 */ /* 0x000fce0000000f00 */
[----:B------:R-:W-:Y:S05]  /*0210*/  CALL.REL.NOINC `($__internal_3_$__cuda_sm3x_div_rn_noftz_f32_slowpath) ;  /* 0x0000000000147944 */ /* 0x000fea0003c00000 */
.L_x_45:
[----:B------:R-:W-:Y:S05]  /*0220*/  BSYNC.RECONVERGENT B1 ;  /* 0x0000000000017941 */ /* 0x000fea0003800200 */
.L_x_44:
[----:B------:R-:W0:Y:S02]  /*0230*/  LDC.64 R4, c[0x0][0x388] ;  /* 0x0000e200ff047b82 */ /* 0x000e240000000a00 */
[----:B0-----:R-:W-:-:S05]  /*0240*/  IMAD.WIDE R2, R2, 0x4, R4 ;  /* 0x0000000402027825 */ /* 0x001fca00078e0204 */
[----:B------:R-:W-:Y:S01]  /*0250*/  STG.E desc[UR6][R2.64], R7 ;  /* 0x0000000702007986 */ /* 0x000fe2000c101906 */
[----:B------:R-:W-:Y:S05]  /*0260*/  EXIT ;  /* 0x000000000000794d */ /* 0x000fea0003800000 */
        .weak           $__internal_3_$__cuda_sm3x_div_rn_noftz_f32_slowpath
        .type           $__internal_3_$__cuda_sm3x_div_rn_noftz_f32_slowpath,@function
        .size           $__internal_3_$__cuda_sm3x_div_rn_noftz_f32_slowpath,(.L_x_97 - $__internal_3_$__cuda_sm3x_div_rn_noftz_f32_slowpath)
$__internal_3_$__cuda_sm3x_div_rn_noftz_f32_slowpath:
[--C-:B------:R-:W-:Y:S01]  /*0270*/  SHF.R.U32.HI R3, RZ, 0x17, R0.reuse ;  /* 0x00000017ff037819 */ /* 0x100fe20000011600 */
[----:B------:R-:W-:Y:S04]  /*0280*/  BSSY.RECONVERGENT B0, `(.L_x_46) ;  /* 0x000005c000007945 */ /* 0x000fe80003800200 */
[----:B------:R-:W-:Y:S01]  /*0290*/  BSSY.RELIABLE B2, `(.L_x_47) ;  /* 0x000001a000027945 */ /* 0x000fe20003800100 */
[----:B------:R-:W-:Y:S01]  /*02a0*/  IMAD.MOV.U32 R5, RZ, RZ, R0 ;  /* 0x000000ffff057224 */ /* 0x000fe200078e0000 */
[----:B------:R-:W-:-:S05]  /*02b0*/  LOP3.LUT R3, R3, 0xff, RZ, 0xc0, !PT ;  /* 0x000000ff03037812 */ /* 0x000fca00078ec0ff */
[----:B------:R-:W-:-:S05]  /*02c0*/  VIADD R7, R3, 0xffffffff ;  /* 0xffffffff03077836 */ /* 0x000fca0000000000 */
[----:B------:R-:W-:-:S13]  /*02d0*/  ISETP.GT.U32.OR P0, PT, R7, 0xfd, !PT ;  /* 0x000000fd0700780c */ /* 0x000fda0007f04470 */
[----:B------:R-:W-:Y:S01]  /*02e0*/  @!P0 IMAD.MOV.U32 R6, RZ, RZ, RZ ;  /* 0x000000ffff068224 */ /* 0x000fe200078e00ff */
[----:B------:R-:W-:Y:S06]  /*02f0*/  @!P0 BRA `(.L_x_48) ;  /* 0x00000000004c8947 */ /* 0x000fec0003800000 */
[----:B------:R-:W-:-:S13]  /*0300*/  FSETP.GTU.FTZ.AND P0, PT, |R0|, +INF , PT ;  /* 0x7f8000000000780b */ /* 0x000fda0003f1c200 */
[----:B------:R-:W-:Y:S05]  /*0310*/  @P0 BREAK.RELIABLE B2 ;  /* 0x0000000000020942 */ /* 0x000fea0003800100 */
[----:B------:R-:W-:Y:S05]  /*0320*/  @P0 BRA `(.L_x_49) ;  /* 0x0000000400400947 */ /* 0x000fea0003800000 */
[----:B------:R-:W-:-:S05]  /*0330*/  IMAD.MOV.U32 R6, RZ, RZ, 0x437f0000 ;  /* 0x437f0000ff067424 */ /* 0x000fca00078e00ff */
[----:B------:R-:W-:-:S13]  /*0340*/  LOP3.LUT P0, RZ, R6, 0x7fffffff, R5, 0xc8, !PT ;  /* 0x7fffffff06ff7812 */ /* 0x000fda000780c805 */
[----:B------:R-:W-:Y:S05]  /*0350*/  @!P0 BREAK.RELIABLE B2 ;  /* 0x0000000000028942 */ /* 0x000fea0003800100 */
[----:B------:R-:W-:Y:S05]  /*0360*/  @!P0 BRA `(.L_x_50) ;  /* 0x0000000400288947 */ /* 0x000fea0003800000 */
[----:B------:R-:W-:-:S13]  /*0370*/  LOP3.LUT P0, RZ, R5, 0x7fffffff, RZ, 0xc0, !PT ;  /* 0x7fffffff05ff7812 */ /* 0x000fda000780c0ff */
[----:B------:R-:W-:Y:S05]  /*0380*/  @!P0 BREAK.RELIABLE B2 ;  /* 0x0000000000028942 */ /* 0x000fea0003800100 */
[----:B------:R-:W-:Y:S05]  /*0390*/  @!P0 BRA `(.L_x_51) ;  /* 0x0000000400148947 */ /* 0x000fea0003800000 */
[----:B------:R-:W-:Y:S02]  /*03a0*/  FSETP.NEU.FTZ.AND P0, PT, |R0|, +INF , PT ;  /* 0x7f8000000000780b */ /* 0x000fe40003f1d200 */
[----:B------:R-:W-:-:S04]  /*03b0*/  LOP3.LUT P1, RZ, R6, 0x7fffffff, RZ, 0xc0, !PT ;  /* 0x7fffffff06ff7812 */ /* 0x000fc8000782c0ff */
[----:B------:R-:W-:-:S13]  /*03c0*/  PLOP3.LUT P0, PT, P0, P1, PT, 0x2f, 0xf2 ;  /* 0x0000000000f2781c */ /* 0x000fda0000702577 */
[----:B------:R-:W-:Y:S05]  /*03d0*/  @P0 BREAK.RELIABLE B2 ;  /* 0x0000000000020942 */ /* 0x000fea0003800100 */
[----:B------:R-:W-:Y:S05]  /*03e0*/  @P0 BRA `(.L_x_52) ;  /* 0x0000000000f40947 */ /* 0x000fea0003800000 */
[----:B------:R-:W-:-:S13]  /*03f0*/  ISETP.GE.AND P0, PT, R7, RZ, PT ;  /* 0x000000ff0700720c */ /* 0x000fda0003f06270 */
[----:B------:R-:W-:Y:S02]  /*0400*/  @P0 IMAD.MOV.U32 R6, RZ, RZ, RZ ;  /* 0x000000ffff060224 */ /* 0x000fe400078e00ff */
[----:B------:R-:W-:Y:S01]  /*0410*/  @!P0 FFMA R5, R0, 1.84467440737095516160e+19, RZ ;  /* 0x5f80000000058823 */ /* 0x000fe200000000ff */
[----:B------:R-:W-:-:S07]  /*0420*/  @!P0 IMAD.MOV.U32 R6, RZ, RZ, -0x40 ;  /* 0xffffffc0ff068424 */ /* 0x000fce00078e00ff */
.L_x_48:
[----:B------:R-:W-:Y:S05]  /*0430*/  BSYNC.RELIABLE B2 ;  /* 0x0000000000027941 */ /* 0x000fea0003800100 */
.L_x_47:
[----:B------:R-:W-:Y:S01]  /*0440*/  UMOV UR4, 0x437f0000 ;  /* 0x437f000000047882 */ /* 0x000fe20000000000 */
[----:B------:R-:W-:Y:S01]  /*0450*/  VIADD R3, R3, 0xffffff81 ;  /* 0xffffff8103037836 */ /* 0x000fe20000000000 */
[----:B------:R-:W-:Y:S01]  /*0460*/  UIADD3 UR4, UPT, UPT, UR4, -0x3800000, URZ ;  /* 0xfc80000004047890 */ /* 0x000fe2000fffe0ff */
[----:B------:R-:W-:Y:S02]  /*0470*/  BSSY.RECONVERGENT B2, `(.L_x_53) ;  /* 0x0000033000027945 */ /* 0x000fe40003800200 */
[----:B------:R-:W-:Y:S01]  /*0480*/  IMAD R0, R3, -0x800000, R5 ;  /* 0xff80000003007824 */ /* 0x000fe200078e0205 */
[----:B------:R-:W-:Y:S02]  /*0490*/  IADD3 R6, PT, PT, R6, -0x7, R3 ;  /* 0xfffffff906067810 */ /* 0x000fe40007ffe003 */
[----:B------:R-:W-:-:S03]  /*04a0*/  FADD.FTZ R9, -RZ, -UR4 ;  /* 0x80000004ff097e21 */ /* 0x000fc60008010100 */
[----:B------:R-:W0:Y:S02]  /*04b0*/  MUFU.RCP R7, UR4 ;  /* 0x0000000400077d08 */ /* 0x000e240008001000 */
[----:B0-----:R-:W-:-:S04]  /*04c0*/  FFMA R8, R7, R9, 1 ;  /* 0x3f80000007087423 */ /* 0x001fc80000000009 */
[----:B------:R-:W-:-:S04]  /*04d0*/  FFMA R7, R7, R8, R7 ;  /* 0x0000000807077223 */ /* 0x000fc80000000007 */
[----:B------:R-:W-:-:S04]  /*04e0*/  FFMA R8, R0, R7, RZ ;  /* 0x0000000700087223 */ /* 0x000fc800000000ff */
[----:B------:R-:W-:-:S04]  /*04f0*/  FFMA R5, R9, R8, R0 ;  /* 0x0000000809057223 */ /* 0x000fc80000000000 */
[----:B------:R-:W-:-:S04]  /*0500*/  FFMA R8, R7, R5, R8 ;  /* 0x0000000507087223 */ /* 0x000fc80000000008 */
[----:B------:R-:W-:-:S04]  /*0510*/  FFMA R9, R9, R8, R0 ;  /* 0x0000000809097223 */ /* 0x000fc80000000000 */
[----:B------:R-:W-:-:S05]  /*0520*/  FFMA R5, R7, R9, R8 ;  /* 0x0000000907057223 */ /* 0x000fca0000000008 */
[----:B------:R-:W-:-:S04]  /*0530*/  SHF.R.U32.HI R0, RZ, 0x17, R5 ;  /* 0x00000017ff007819 */ /* 0x000fc80000011605 */
[----:B------:R-:W-:-:S05]  /*0540*/  LOP3.LUT R0, R0, 0xff, RZ, 0xc0, !PT ;  /* 0x000000ff00007812 */ /* 0x000fca00078ec0ff */
[----:B------:R-:W-:-:S04]  /*0550*/  IMAD.IADD R10, R0, 0x1, R6 ;  /* 0x00000001000a7824 */ /* 0x000fc800078e0206 */
        /* <DEDUP_REMOVED lines=11> */
[C---:B------:R-:W-:Y:S01]  /*0610*/  VIADD R6, R10.reuse, 0x20 ;  /* 0x000000200a067836 */ /* 0x040fe20000000000 */
[C---:B------:R-:W-:Y:S02]  /*0620*/  ISETP.NE.AND P2, PT, R10.reuse, RZ, PT ;  /* 0x000000ff0a00720c */ /* 0x040fe40003f45270 */
[----:B------:R-:W-:Y:S02]  /*0630*/  ISETP.NE.AND P1, PT, R10, RZ, PT ;  /* 0x000000ff0a00720c */ /* 0x000fe40003f25270 */
[----:B------:R-:W-:Y:S01]  /*0640*/  LOP3.LUT R3, R0, 0x7fffff, RZ, 0xc0, !PT ;  /* 0x007fffff00037812 */ /* 0x000fe200078ec0ff */
[CCC-:B------:R-:W-:Y:S01]  /*0650*/  FFMA.RP R0, R7.reuse, R9.reuse, R8.reuse ;  /* 0x0000000907007223 */ /* 0x1c0fe20000008008 */
[----:B------:R-:W-:Y:S01]  /*0660*/  FFMA.RM R7, R7, R9, R8 ;  /* 0x0000000907077223 */ /* 0x000fe20000004008 */
[----:B------:R-:W-:Y:S01]  /*0670*/  IMAD.MOV R8, RZ, RZ, -R10 ;  /* 0x000000ffff087224 */ /* 0x000fe200078e0a0a */
[----:B------:R-:W-:-:S03]  /*0680*/  LOP3.LUT R3, R3, 0x800000, RZ, 0xfc, !PT ;  /* 0x0080000003037812 */ /* 0x000fc600078efcff */
[----:B------:R-:W-:Y:S02]  /*0690*/  FSETP.NEU.FTZ.AND P0, PT, R0, R7, PT ;  /* 0x000000070000720b */ /* 0x000fe40003f1d000 */
[----:B------:R-:W-:Y:S02]  /*06a0*/  SHF.L.U32 R6, R3, R6, RZ ;  /* 0x0000000603067219 */ /* 0x000fe400000006ff */
[----:B------:R-:W-:Y:S02]  /*06b0*/  SEL R0, R8, RZ, P2 ;  /* 0x000000ff08007207 */ /* 0x000fe40001000000 */
[----:B------:R-:W-:Y:S02]  /*06c0*/  ISETP.NE.AND P1, PT, R6, RZ, P1 ;  /* 0x000000ff0600720c */ /* 0x000fe40000f25270 */
[----:B------:R-:W-:Y:S02]  /*06d0*/  SHF.R.U32.HI R0, RZ, R0, R3 ;  /* 0x00000000ff007219 */ /* 0x000fe40000011603 */
[----:B------:R-:W-:-:S02]  /*06e0*/  PLOP3.LUT P0, PT, P0, P1, PT, 0xf8, 0x8f ;  /* 0x00000000008f781c */ /* 0x000fc40000703f70 */
[----:B------:R-:W-:Y:S02]  /*06f0*/  SHF.R.U32.HI R6, RZ, 0x1, R0 ;  /* 0x00000001ff067819 */ /* 0x000fe40000011600 */
[----:B------:R-:W-:-:S04]  /*0700*/  SEL R3, RZ, 0x1, !P0 ;  /* 0x00000001ff037807 */ /* 0x000fc80004000000 */
[----:B------:R-:W-:-:S04]  /*0710*/  LOP3.LUT R3, R3, 0x1, R6, 0xf8, !PT ;  /* 0x0000000103037812 */ /* 0x000fc800078ef806 */
[----:B------:R-:W-:-:S05]  /*0720*/  LOP3.LUT R3, R3, R0, RZ, 0xc0, !PT ;  /* 0x0000000003037212 */ /* 0x000fca00078ec0ff */
[----:B------:R-:W-:-:S05]  /*0730*/  IMAD.IADD R6, R6, 0x1, R3 ;  /* 0x0000000106067824 */ /* 0x000fca00078e0203 */
[----:B------:R-:W-:Y:S01]  /*0740*/  LOP3.LUT R5, R6, R5, RZ, 0xfc, !PT ;  /* 0x0000000506057212 */ /* 0x000fe200078efcff */
[----:B------:R-:W-:Y:S06]  /*0750*/  BRA `(.L_x_56) ;  /* 0x0000000000107947 */ /* 0x000fec0003800000 */
.L_x_55:
[----:B------:R-:W-:-:S04]  /*0760*/  LOP3.LUT R5, R5, 0x80000000, RZ, 0xc0, !PT ;  /* 0x8000000005057812 */ /* 0x000fc800078ec0ff */
[----:B------:R-:W-:Y:S01]  /*0770*/  LOP3.LUT R5, R5, 0x7f800000, RZ, 0xfc, !PT ;  /* 0x7f80000005057812 */ /* 0x000fe200078efcff */
[----:B------:R-:W-:Y:S06]  /*0780*/  BRA `(.L_x_56) ;  /* 0x0000000000047947 */ /* 0x000fec0003800000 */
.L_x_54:
[----:B------:R-:W-:-:S07]  /*0790*/  IMAD R5, R6, 0x800000, R5 ;  /* 0x0080000006057824 */ /* 0x000fce00078e0205 */
.L_x_56:
[----:B------:R-:W-:Y:S05]  /*07a0*/  BSYNC.RECONVERGENT B2 ;  /* 0x0000000000027941 */ /* 0x000fea0003800200 */
.L_x_53:
[----:B------:R-:W-:Y:S05]  /*07b0*/  BRA `(.L_x_57) ;  /* 0x0000000000207947 */ /* 0x000fea0003800000 */
.L_x_52:
[----:B------:R-:W-:-:S04]  /*07c0*/  LOP3.LUT R5, R6, 0x80000000, R5, 0x48, !PT ;  /* 0x8000000006057812 */ /* 0x000fc800078e4805 */
[----:B------:R-:W-:Y:S01]  /*07d0*/  LOP3.LUT R5, R5, 0x7f800000, RZ, 0xfc, !PT ;  /* 0x7f80000005057812 */ /* 0x000fe200078efcff */
[----:B------:R-:W-:Y:S06]  /*07e0*/  BRA `(.L_x_57) ;  /* 0x0000000000147947 */ /* 0x000fec0003800000 */
.L_x_51:
[----:B------:R-:W-:Y:S01]  /*07f0*/  LOP3.LUT R5, R6, 0x80000000, R5, 0x48, !PT ;  /* 0x8000000006057812 */ /* 0x000fe200078e4805 */
[----:B------:R-:W-:Y:S06]  /*0800*/  BRA `(.L_x_57) ;  /* 0x00000000000c7947 */ /* 0x000fec0003800000 */
.L_x_50:
[----:B------:R-:W0:Y:S01]  /*0810*/  MUFU.RSQ R5, -QNAN ;  /* 0xffc0000000057908 */ /* 0x000e220000001400 */
[----:B------:R-:W-:Y:S05]  /*0820*/  BRA `(.L_x_57) ;  /* 0x0000000000047947 */ /* 0x000fea0003800000 */
.L_x_49:
[----:B------:R-:W-:-:S07]  /*0830*/  FADD.FTZ R5, R0, 255 ;  /* 0x437f000000057421 */ /* 0x000fce0000010000 */
.L_x_57:
[----:B------:R-:W-:Y:S05]  /*0840*/  BSYNC.RECONVERGENT B0 ;  /* 0x0000000000007941 */ /* 0x000fea0003800200 */
.L_x_46:
[----:B0-----:R-:W-:Y:S02]  /*0850*/  IMAD.MOV.U32 R7, RZ, RZ, R5 ;  /* 0x000000ffff077224 */ /* 0x001fe400078e0005 */
[----:B------:R-:W-:-:S04]  /*0860*/  IMAD.MOV.U32 R5, RZ, RZ, 0x0 ;  /* 0x00000000ff057424 */ /* 0x000fc800078e00ff */
[----:B------:R-:W-:Y:S05]  /*0870*/  RET.REL.NODEC R4 `(_Z10MakeSourcePiPfii) ;  /* 0xfffffff404e07950 */ /* 0x000fea0003c3ffff */
.L_x_58:
        /* <DEDUP_REMOVED lines=16> */
.L_x_97:


//--------------------- .text._Z9SetFromUIPfS_S_ii --------------------------
	.section	.text._Z9SetFromUIPfS_S_ii,"ax",@progbits
	.align	128
        .global         _Z9SetFromUIPfS_S_ii
        .type           _Z9SetFromUIPfS_S_ii,@function
        .size           _Z9SetFromUIPfS_S_ii,(.L_x_111 - _Z9SetFromUIPfS_S_ii)
        .other          _Z9SetFromUIPfS_S_ii,@"STO_CUDA_ENTRY STV_DEFAULT"
_Z9SetFromUIPfS_S_ii:
.text._Z9SetFromUIPfS_S_ii:
[----:B------:R-:W-:Y:S01]  /*0000*/  LDC R1, c[0x0][0x37c] ;  /* 0x0000df00ff017b82 */ /* 0x000fe20000000800 */
[----:B------:R-:W0:Y:S07]  /*0010*/  S2R R4, SR_TID.Y ;  /* 0x0000000000047919 */ /* 0x000e2e0000002200 */
[----:B------:R-:W1:Y:S01]  /*0020*/  LDC R7, c[0x0][0x360] ;  /* 0x0000d800ff077b82 */ /* 0x000e620000000800 */
[----:B------:R-:W2:Y:S01]  /*0030*/  LDCU.64 UR8, c[0x0][0x398] ;  /* 0x00007300ff0877ac */ /* 0x000ea20008000a00 */
[----:B------:R-:W1:Y:S06]  /*0040*/  S2R R0, SR_TID.X ;  /* 0x0000000000007919 */ /* 0x000e6c0000002100 */
[----:B------:R-:W0:Y:S08]  /*0050*/  S2UR UR5, SR_CTAID.Y ;  /* 0x00000000000579c3 */ /* 0x000e300000002600 */
[----:B------:R-:W0:Y:S01]  /*0060*/  LDC R3, c[0x0][0x364] ;  /* 0x0000d900ff037b82 */ /* 0x000e220000000800 */
[----:B------:R-:W3:Y:S07]  /*0070*/  LDCU UR6, c[0x0][0x370] ;  /* 0x00006e00ff0677ac */ /* 0x000eee0008000800 */
[----:B------:R-:W1:Y:S01]  /*0080*/  S2UR UR4, SR_CTAID.X ;  /* 0x00000000000479c3 */ /* 0x000e620000002500 */
[----:B0-----:R-:W-:-:S07]  /*0090*/  IMAD R4, R3, UR5, R4 ;  /* 0x0000000503047c24 */ /* 0x001fce000f8e0204 */
[----:B------:R-:W0:Y:S01]  /*00a0*/  LDC.64 R2, c[0x0][0x390] ;  /* 0x0000e400ff027b82 */ /* 0x000e220000000a00 */
[----:B--2---:R-:W-:Y:S01]  /*00b0*/  ISETP.GE.AND P1, PT, R4, UR9, PT ;  /* 0x0000000904007c0c */ /* 0x004fe2000bf26270 */
[----:B-1----:R-:W-:-:S03]  /*00c0*/  IMAD R0, R7, UR4, R0 ;  /* 0x0000000407007c24 */ /* 0x002fc6000f8e0200 */
[----:B------:R-:W-:Y:S01]  /*00d0*/  SEL R5, R4, RZ, !P1 ;  /* 0x000000ff04057207 */ /* 0x000fe20004800000 */
[----:B---3--:R-:W-:Y:S01]  /*00e0*/  IMAD R4, R7, UR6, RZ ;  /* 0x0000000607047c24 */ /* 0x008fe2000f8e02ff */
[----:B------:R-:W1:Y:S01]  /*00f0*/  LDCU.64 UR4, c[0x0][0x358] ;  /* 0x00006b00ff0477ac */ /* 0x000e620008000a00 */
[----:B------:R-:W-:-:S04]  /*0100*/  ISETP.GE.AND P0, PT, R0, UR8, PT ;  /* 0x0000000800007c0c */ /* 0x000fc8000bf06270 */
[----:B------:R-:W-:-:S05]  /*0110*/  SEL R0, R0, RZ, !P0 ;  /* 0x000000ff00007207 */ /* 0x000fca0004000000 */
[----:B------:R-:W-:-:S05]  /*0120*/  IMAD R7, R5, R4, R0 ;  /* 0x0000000405077224 */ /* 0x000fca00078e0200 */
[----:B------:R-:W-:-:S05]  /*0130*/  SHF.L.U32 R5, R7, 0x2, RZ ;  /* 0x0000000207057819 */ /* 0x000fca00000006ff */
[----:B0-----:R-:W-:-:S05]  /*0140*/  IMAD.WIDE R2, R5, 0x4, R2 ;  /* 0x0000000405027825 */ /* 0x001fca00078e0202 */
[----:B-1----:R-:W2:Y:S04]  /*0150*/  LDG.E R9, desc[UR4][R2.64+0x8] ;  /* 0x0000080402097981 */ /* 0x002ea8000c1e1900 */
[----:B------:R-:W3:Y:S01]  /*0160*/  LDG.E R11, desc[UR4][R2.64+0x4] ;  /* 0x00000404020b7981 */ /* 0x000ee2000c1e1900 */
[----:B--2---:R-:W-:Y:S02]  /*0170*/  FSETP.GT.AND P0, PT, R9, RZ, PT ;  /* 0x000000ff0900720b */ /* 0x004fe40003f04000 */
[----:B---3--:R-:W-:-:S11]  /*0180*/  FSETP.GT.AND P1, PT, R11, RZ, PT ;  /* 0x000000ff0b00720b */ /* 0x008fd60003f24000 */
[----:B------:R-:W0:Y:S02]  /*0190*/  @P0 LDC.64 R4, c[0x0][0x380] ;  /* 0x0000e000ff040b82 */ /* 0x000e240000000a00 */
[----:B0-----:R-:W-:-:S05]  /*01a0*/  @P0 IMAD.WIDE R4, R7, 0x4, R4 ;  /* 0x0000000407040825 */ /* 0x001fca00078e0204 */
[----:B------:R0:W-:Y:S01]  /*01b0*/  @P0 STG.E desc[UR4][R4.64], R9 ;  /* 0x0000000904000986 */ /* 0x0001e2000c101904 */
[----:B------:R-:W-:Y:S05]  /*01c0*/  @!P1 EXIT ;  /* 0x000000000000994d */ /* 0x000fea0003800000 */
[----:B------:R-:W1:Y:S02]  /*01d0*/  LDC.64 R2, c[0x0][0x388] ;  /* 0x0000e200ff027b82 */ /* 0x000e640000000a00 */
[----:B-1----:R-:W-:-:S05]  /*01e0*/  IMAD.WIDE R2, R7, 0x4, R2 ;  /* 0x0000000407027825 */ /* 0x002fca00078e0202 */
[----:B------:R-:W-:Y:S01]  /*01f0*/  STG.E desc[UR4][R2.64], R11 ;  /* 0x0000000b02007986 */ /* 0x000fe2000c101904 */
[----:B------:R-:W-:Y:S05]  /*0200*/  EXIT ;  /* 0x000000000000794d */ /* 0x000fea0003800000 */
.L_x_59:
        /* <DEDUP_REMOVED lines=15> */
.L_x_111:


//--------------------- .text._Z19AddObstacleVelocityPfS_S_fii --------------------------
	.section	.text._Z19AddObstacleVelocityPfS_S_fii,"ax",@progbits
	.align	128
        .global         _Z19AddObstacleVelocityPfS_S_fii
        .type           _Z19AddObstacleVelocityPfS_S_fii,@function
        .size           _Z19AddObstacleVelocityPfS_S_fii,(.L_x_112 - _Z19AddObstacleVelocityPfS_S_fii)
        .other          _Z19AddObstacleVelocityPfS_S_fii,@"STO_CUDA_ENTRY STV_DEFAULT"
_Z19AddObstacleVelocityPfS_S_fii:
.text._Z19AddObstacleVelocityPfS_S_fii:
[----:B------:R-:W-:Y:S01]  /*0000*/  LDC R1, c[0x0][0x37c] ;  /* 0x0000df00ff017b82 */ /* 0x000fe20000000800 */
[----:B------:R-:W0:Y:S07]  /*0010*/  S2R R6, SR_TID.Y ;  /* 0x0000000000067919 */ /* 0x000e2e0000002200 */
[----:B------:R-:W1:Y:S01]  /*0020*/  LDC R9, c[0x0][0x360] ;  /* 0x0000d800ff097b82 */ /* 0x000e620000000800 */
[----:B------:R-:W2:Y:S01]  /*0030*/  LDCU.64 UR8, c[0x0][0x398] ;  /* 0x00007300ff0877ac */ /* 0x000ea20008000a00 */
[----:B------:R-:W1:Y:S01]  /*0040*/  S2R R0, SR_TID.X ;  /* 0x0000000000007919 */ /* 0x000e620000002100 */
[----:B------:R-:W3:Y:S05]  /*0050*/  LDCU UR7, c[0x0][0x3a0] ;  /* 0x00007400ff0777ac */ /* 0x000eea0008000800 */
[----:B------:R-:W0:Y:S08]  /*0060*/  S2UR UR5, SR_CTAID.Y ;  /* 0x00000000000579c3 */ /* 0x000e300000002600 */
[----:B------:R-:W0:Y:S01]  /*0070*/  LDC R3, c[0x0][0x364] ;  /* 0x0000d900ff037b82 */ /* 0x000e220000000800 */
[----:B------:R-:W4:Y:S07]  /*0080*/  LDCU UR6, c[0x0][0x370] ;  /* 0x00006e00ff0677ac */ /* 0x000f2e0008000800 */
[----:B------:R-:W1:Y:S08]  /*0090*/  S2UR UR4, SR_CTAID.X ;  /* 0x00000000000479c3 */ /* 0x000e700000002500 */
[----:B------:R-:W5:Y:S01]  /*00a0*/  LDC.64 R4, c[0x0][0x380] ;  /* 0x0000e000ff047b82 */ /* 0x000f620000000a00 */
[----:B0-----:R-:W-:-:S07]  /*00b0*/  IMAD R6, R3, UR5, R6 ;  /* 0x0000000503067c24 */ /* 0x001fce000f8e0206 */
[----:B------:R-:W0:Y:S01]  /*00c0*/  LDC.64 R2, c[0x0][0x390] ;  /* 0x0000e400ff027b82 */ /* 0x000e220000000a00 */
[----:B---3--:R-:W-:Y:S01]  /*00d0*/  ISETP.GE.AND P1, PT, R6, UR7, PT ;  /* 0x0000000706007c0c */ /* 0x008fe2000bf26270 */
[----:B-1----:R-:W-:-:S03]  /*00e0*/  IMAD R0, R9, UR4, R0 ;  /* 0x0000000409007c24 */ /* 0x002fc6000f8e0200 */
[----:B------:R-:W-:Y:S01]  /*00f0*/  SEL R7, R6, RZ, !P1 ;  /* 0x000000ff06077207 */ /* 0x000fe20004800000 */
[----:B----4-:R-:W-:Y:S01]  /*0100*/  IMAD R6, R9, UR6, RZ ;  /* 0x0000000609067c24 */ /* 0x010fe2000f8e02ff */
[----:B------:R-:W1:Y:S01]  /*0110*/  LDCU.64 UR4, c[0x0][0x358] ;  /* 0x00006b00ff0477ac */ /* 0x000e620008000a00 */
[----:B--2---:R-:W-:-:S04]  /*0120*/  ISETP.GE.AND P0, PT, R0, UR9, PT ;  /* 0x0000000900007c0c */ /* 0x004fc8000bf06270 */
[----:B------:R-:W-:-:S05]  /*0130*/  SEL R0, R0, RZ, !P0 ;  /* 0x000000ff00007207 */ /* 0x000fca0004000000 */
[----:B------:R-:W-:-:S04]  /*0140*/  IMAD R9, R7, R6, R0 ;  /* 0x0000000607097224 */ /* 0x000fc800078e0200 */
[C---:B-----5:R-:W-:Y:S01]  /*0150*/  IMAD.WIDE R4, R9.reuse, 0x4, R4 ;  /* 0x0000000409047825 */ /* 0x060fe200078e0204 */
[----:B------:R-:W-:-:S04]  /*0160*/  SHF.L.U32 R7, R9, 0x2, RZ ;  /* 0x0000000209077819 */ /* 0x000fc800000006ff */
[----:B-1----:R-:W2:Y:S01]  /*0170*/  LDG.E R11, desc[UR4][R4.64] ;  /* 0x00000004040b7981 */ /* 0x002ea2000c1e1900 */
[----:B0-----:R-:W-:Y:S02]  /*0180*/  IMAD.WIDE R2, R7, 0x4, R2 ;  /* 0x0000000407027825 */ /* 0x001fe400078e0202 */
[----:B------:R-:W0:Y:S03]  /*0190*/  LDC.64 R6, c[0x0][0x388] ;  /* 0x0000e200ff067b82 */ /* 0x000e260000000a00 */
[----:B------:R-:W2:Y:S01]  /*01a0*/  LDG.E R0, desc[UR4][R2.64+0x8] ;  /* 0x0000080402007981 */ /* 0x000ea2000c1e1900 */
[----:B0-----:R-:W-:-:S04]  /*01b0*/  IMAD.WIDE R6, R9, 0x4, R6 ;  /* 0x0000000409067825 */ /* 0x001fc800078e0206 */
[----:B--2---:R-:W-:-:S05]  /*01c0*/  FFMA R11, R0, UR8, R11 ;  /* 0x00000008000b7c23 */ /* 0x004fca000800000b */
[----:B------:R-:W-:Y:S04]  /*01d0*/  STG.E desc[UR4][R4.64], R11 ;  /* 0x0000000b04007986 */ /* 0x000fe8000c101904 */
[----:B------:R-:W2:Y:S04]  /*01e0*/  LDG.E R0, desc[UR4][R2.64+0x4] ;  /* 0x0000040402007981 */ /* 0x000ea8000c1e1900 */
[----:B------:R-:W2:Y:S02]  /*01f0*/  LDG.E R9, desc[UR4][R6.64] ;  /* 0x0000000406097981 */ /* 0x000ea4000c1e1900 */
[----:B--2---:R-:W-:-:S05]  /*0200*/  FFMA R9, R0, UR8, R9 ;  /* 0x0000000800097c23 */ /* 0x004fca0008000009 */
[----:B------:R-:W-:Y:S01]  /*0210*/  STG.E desc[UR4][R6.64], R9 ;  /* 0x0000000906007986 */ /* 0x000fe2000c101904 */
[----:B------:R-:W-:Y:S05]  /*0220*/  EXIT ;  /* 0x000000000000794d */ /* 0x000fea0003800000 */
.L_x_60:
        /* <DEDUP_REMOVED lines=13> */
.L_x_112:


//--------------------- .text._Z9AddFromUIPfS_ifii --------------------------
	.section	.text._Z9AddFromUIPfS_ifii,"ax",@progbits
	.align	128
        .global         _Z9AddFromUIPfS_ifii
        .type           _Z9AddFromUIPfS_ifii,@function
        .size           _Z9AddFromUIPfS_ifii,(.L_x_113 - _Z9AddFromUIPfS_ifii)
        .other          _Z9AddFromUIPfS_ifii,@"STO_CUDA_ENTRY STV_DEFAULT"
_Z9AddFromUIPfS_ifii:
.text._Z9AddFromUIPfS_ifii:
[----:B------:R-:W-:Y:S01]  /*0000*/  LDC R1, c[0x0][0x37c] ;  /* 0x0000df00ff017b82 */ /* 0x000fe20000000800 */
[----:B------:R-:W0:Y:S07]  /*0010*/  S2R R6, SR_TID.Y ;  /* 0x0000000000067919 */ /* 0x000e2e0000002200 */
[----:B------:R-:W1:Y:S01]  /*0020*/  LDC R9, c[0x0][0x360] ;  /* 0x0000d800ff097b82 */ /* 0x000e620000000800 */
[----:B------:R-:W2:Y:S01]  /*0030*/  LDCU.128 UR8, c[0x0][0x390] ;  /* 0x00007200ff0877ac */ /* 0x000ea20008000c00 */
[----:B------:R-:W1:Y:S06]  /*0040*/  S2R R0, SR_TID.X ;  /* 0x0000000000007919 */ /* 0x000e6c0000002100 */
[----:B------:R-:W0:Y:S08]  /*0050*/  S2UR UR5, SR_CTAID.Y ;  /* 0x00000000000579c3 */ /* 0x000e300000002600 */
[----:B------:R-:W0:Y:S01]  /*0060*/  LDC R3, c[0x0][0x364] ;  /* 0x0000d900ff037b82 */ /* 0x000e220000000800 */
[----:B------:R-:W3:Y:S07]  /*0070*/  LDCU UR6, c[0x0][0x370] ;  /* 0x00006e00ff0677ac */ /* 0x000eee0008000800 */
[----:B------:R-:W1:Y:S08]  /*0080*/  S2UR UR4, SR_CTAID.X ;  /* 0x00000000000479c3 */ /* 0x000e700000002500 */
[----:B------:R-:W4:Y:S01]  /*0090*/  LDC.64 R4, c[0x0][0x380] ;  /* 0x0000e000ff047b82 */ /* 0x000f220000000a00 */
        /* <DEDUP_REMOVED lines=9> */
[----:B------:R-:W-:-:S04]  /*0130*/  IMAD R7, R7, R6, R0 ;  /* 0x0000000607077224 */ /* 0x000fc800078e0200 */
[C---:B----4-:R-:W-:Y:S01]  /*0140*/  IMAD.WIDE R4, R7.reuse, 0x4, R4 ;  /* 0x0000000407047825 */ /* 0x050fe200078e0204 */
[----:B------:R-:W-:-:S04]  /*0150*/  LEA R9, R7, UR8, 0x2 ;  /* 0x0000000807097c11 */ /* 0x000fc8000f8e10ff */
[----:B-1----:R-:W2:Y:S01]  /*0160*/  LDG.E R7, desc[UR4][R4.64] ;  /* 0x0000000404077981 */ /* 0x002ea2000c1e1900 */
[----:B0-----:R-:W-:-:S06]  /*0170*/  IMAD.WIDE R2, R9, 0x4, R2 ;  /* 0x0000000409027825 */ /* 0x001fcc00078e0202 */
[----:B------:R-:W2:Y:S02]  /*0180*/  LDG.E R2, desc[UR4][R2.64] ;  /* 0x0000000402027981 */ /* 0x000ea4000c1e1900 */
[----:B--2---:R-:W-:-:S05]  /*0190*/  FFMA R7, R2, UR9, R7 ;  /* 0x0000000902077c23 */ /* 0x004fca0008000007 */
[----:B------:R-:W-:Y:S01]  /*01a0*/  STG.E desc[UR4][R4.64], R7 ;  /* 0x0000000704007986 */ /* 0x000fe2000c101904 */
[----:B------:R-:W-:Y:S05]  /*01b0*/  EXIT ;  /* 0x000000000000794d */ /* 0x000fea0003800000 */
.L_x_61:
        /* <DEDUP_REMOVED lines=12> */
.L_x_113:


//--------------------- .text._Z9AddFromUIPfffiiii --------------------------
	.section	.text._Z9AddFromUIPfffiiii,"ax",@progbits
	.align	128
        .global         _Z9AddFromUIPfffiiii
        .type           _Z9AddFromUIPfffiiii,@function
        .size           _Z9AddFromUIPfffiiii,(.L_x_114 - _Z9AddFromUIPfffiiii)
        .other          _Z9AddFromUIPfffiiii,@"STO_CUDA_ENTRY STV_DEFAULT"
_Z9AddFromUIPfffiiii:
.text._Z9AddFromUIPfffiiii:
[----:B------:R-:W-:Y:S01]  /*0000*/  LDC R1, c[0x0][0x37c] ;  /* 0x0000df00ff017b82 */ /* 0x000fe20000000800 */
[----:B------:R-:W0:Y:S07]  /*0010*/  S2R R0, SR_TID.X ;  /* 0x0000000000007919 */ /* 0x000e2e0000002100 */
[----:B------:R-:W0:Y:S01]  /*0020*/  LDC R3, c[0x0][0x360] ;  /* 0x0000d800ff037b82 */ /* 0x000e220000000800 */
[----:B------:R-:W1:Y:S01]  /*0030*/  LDCU.128 UR4, c[0x0][0x390] ;  /* 0x00007200ff0477ac */ /* 0x000e620008000c00 */
[----:B------:R-:W2:Y:S06]  /*0040*/  S2R R2, SR_TID.Y ;  /* 0x0000000000027919 */ /* 0x000eac0000002200 */
[----:B------:R-:W0:Y:S08]  /*0050*/  S2UR UR9, SR_CTAID.X ;  /* 0x00000000000979c3 */ /* 0x000e300000002500 */
[----:B------:R-:W2:Y:S01]  /*0060*/  S2UR UR10, SR_CTAID.Y ;  /* 0x00000000000a79c3 */ /* 0x000ea20000002600 */
[----:B-1----:R-:W-:-:S02]  /*0070*/  UIADD3 UR8, UPT, UPT, UR4, -0x5, URZ ;  /* 0xfffffffb04087890 */ /* 0x002fc4000fffe0ff */
[----:B------:R-:W-:-:S05]  /*0080*/  UIADD3 UR4, UPT, UPT, UR4, 0x5, URZ ;  /* 0x0000000504047890 */ /* 0x000fca000fffe0ff */
[----:B------:R-:W2:Y:S01]  /*0090*/  LDC R5, c[0x0][0x364] ;  /* 0x0000d900ff057b82 */ /* 0x000ea20000000800 */
[----:B0-----:R-:W-:Y:S01]  /*00a0*/  IMAD R0, R3, UR9, R0 ;  /* 0x0000000903007c24 */ /* 0x001fe2000f8e0200 */
[----:B------:R-:W-:Y:S02]  /*00b0*/  UIADD3 UR9, UPT, UPT, UR5, -0x5, URZ ;  /* 0xfffffffb05097890 */ /* 0x000fe4000fffe0ff */
[----:B------:R-:W-:Y:S02]  /*00c0*/  UIADD3 UR5, UPT, UPT, UR5, 0x5, URZ ;  /* 0x0000000505057890 */ /* 0x000fe4000fffe0ff */
[C---:B------:R-:W-:Y:S01]  /*00d0*/  ISETP.GE.AND P0, PT, R0.reuse, UR6, PT ;  /* 0x0000000600007c0c */ /* 0x040fe2000bf06270 */
[----:B------:R-:W0:Y:S03]  /*00e0*/  LDCU UR6, c[0x0][0x370] ;  /* 0x00006e00ff0677ac */ /* 0x000e260008000800 */
[----:B------:R-:W-:-:S04]  /*00f0*/  SEL R0, R0, RZ, !P0 ;  /* 0x000000ff00007207 */ /* 0x000fc80004000000 */
[----:B------:R-:W-:Y:S01]  /*0100*/  ISETP.GE.AND P0, PT, R0, UR4, PT ;  /* 0x0000000400007c0c */ /* 0x000fe2000bf06270 */
[----:B--2---:R-:W-:-:S03]  /*0110*/  IMAD R2, R5, UR10, R2 ;  /* 0x0000000a05027c24 */ /* 0x004fc6000f8e0202 */
[----:B------:R-:W-:Y:S02]  /*0120*/  ISETP.GT.AND P0, PT, R0, UR8, !P0 ;  /* 0x0000000800007c0c */ /* 0x000fe4000c704270 */
[----:B------:R-:W-:Y:S01]  /*0130*/  ISETP.GE.AND P1, PT, R2, UR7, PT ;  /* 0x0000000702007c0c */ /* 0x000fe2000bf26270 */
[----:B0-----:R-:W-:-:S03]  /*0140*/  IMAD R4, R3, UR6, RZ ;  /* 0x0000000603047c24 */ /* 0x001fc6000f8e02ff */
[----:B------:R-:W-:-:S04]  /*0150*/  SEL R5, R2, RZ, !P1 ;  /* 0x000000ff02057207 */ /* 0x000fc80004800000 */
[----:B------:R-:W-:-:S04]  /*0160*/  ISETP.GE.AND P1, PT, R5, UR5, PT ;  /* 0x0000000505007c0c */ /* 0x000fc8000bf26270 */
[----:B------:R-:W-:-:S04]  /*0170*/  ISETP.GT.AND P1, PT, R5, UR9, !P1 ;  /* 0x0000000905007c0c */ /* 0x000fc8000cf24270 */
[----:B------:R-:W-:-:S13]  /*0180*/  PLOP3.LUT P0, PT, P0, P1, PT, 0x80, 0x8 ;  /* 0x000000000008781c */ /* 0x000fda0000703070 */
[----:B------:R-:W-:Y:S05]  /*0190*/  @!P0 EXIT ;  /* 0x000000000000894d */ /* 0x000fea0003800000 */
[----:B------:R-:W0:Y:S01]  /*01a0*/  LDC.64 R2, c[0x0][0x380] ;  /* 0x0000e000ff027b82 */ /* 0x000e220000000a00 */
[----:B------:R-:W1:Y:S01]  /*01b0*/  LDCU.64 UR4, c[0x0][0x358] ;  /* 0x00006b00ff0477ac */ /* 0x000e620008000a00 */
[----:B------:R-:W-:-:S06]  /*01c0*/  IMAD R5, R5, R4, R0 ;  /* 0x0000000405057224 */ /* 0x000fcc00078e0200 */
[----:B------:R-:W2:Y:S01]  /*01d0*/  LDC.64 R6, c[0x0][0x388] ;  /* 0x0000e200ff067b82 */ /* 0x000ea20000000a00 */
[----:B0-----:R-:W-:-:S05]  /*01e0*/  IMAD.WIDE R2, R5, 0x4, R2 ;  /* 0x0000000405027825 */ /* 0x001fca00078e0202 */
[----:B-1----:R-:W2:Y:S02]  /*01f0*/  LDG.E R5, desc[UR4][R2.64] ;  /* 0x0000000402057981 */ /* 0x002ea4000c1e1900 */
[----:B--2---:R-:W-:-:S05]  /*0200*/  FFMA R5, R6, R7, R5 ;  /* 0x0000000706057223 */ /* 0x004fca0000000005 */
[----:B------:R-:W-:Y:S01]  /*0210*/  STG.E desc[UR4][R2.64], R5 ;  /* 0x0000000502007986 */ /* 0x000fe2000c101904 */
[----:B------:R-:W-:Y:S05]  /*0220*/  EXIT ;  /* 0x000000000000794d */ /* 0x000fea0003800000 */
.L_x_62:
        /* <DEDUP_REMOVED lines=13> */
.L_x_114:


//--------------------- .text._Z8MapArrayPffii    --------------------------
	.section	.text._Z8MapArrayPffii,"ax",@progbits
	.align	128
        .global         _Z8MapArrayPffii
        .type           _Z8MapArrayPffii,@function
        .size           _Z8MapArrayPffii,(.L_x_115 - _Z8MapArrayPffii)
        .other          _Z8MapArrayPffii,@"STO_CUDA_ENTRY STV_DEFAULT"
_Z8MapArrayPffii:
.text._Z8MapArrayPffii:
        /* <DEDUP_REMOVED lines=12> */
[----:B-1----:R-:W-:-:S04]  /*00c0*/  ISETP.GE.AND P0, PT, R0, UR9, PT ;  /* 0x0000000900007c0c */ /* 0x002fc8000bf06270 */
[----:B------:R-:W-:-:S04]  /*00d0*/  SEL R0, R0, RZ, !P0 ;  /* 0x000000ff00007207 */ /* 0x000fc80004000000 */
[----:B------:R-:W-:Y:S01]  /*00e0*/  I2FP.F32.S32 R6, R0 ;  /* 0x0000000000067245 */ /* 0x000fe20000201400 */
[----:B--2---:R-:W-:Y:S01]  /*00f0*/  IMAD R4, R5, UR5, R4 ;  /* 0x0000000505047c24 */ /* 0x004fe2000f8e0204 */
[----:B------:R-:W0:Y:S04]  /*0100*/  LDCU.64 UR4, c[0x0][0x358] ;  /* 0x00006b00ff0477ac */ /* 0x000e280008000a00 */
[----:B---3--:R-:W-:-:S04]  /*0110*/  ISETP.GE.AND P1, PT, R4, UR7, PT ;  /* 0x0000000704007c0c */ /* 0x008fc8000bf26270 */
[----:B------:R-:W-:Y:S01]  /*0120*/  SEL R5, R4, RZ, !P1 ;  /* 0x000000ff04057207 */ /* 0x000fe20004800000 */
[----:B----4-:R-:W-:Y:S02]  /*0130*/  IMAD R4, R7, UR6, RZ ;  /* 0x0000000607047c24 */ /* 0x010fe4000f8e02ff */
[----:B------:R-:W-:Y:S02]  /*0140*/  FMUL R7, R6, UR8 ;  /* 0x0000000806077c20 */ /* 0x000fe40008400000 */
[----:B------:R-:W-:-:S04]  /*0150*/  IMAD R5, R5, R4, R0 ;  /* 0x0000000405057224 */ /* 0x000fc800078e0200 */
[----:B-----5:R-:W-:-:S05]  /*0160*/  IMAD.WIDE R2, R5, 0x4, R2 ;  /* 0x0000000405027825 */ /* 0x020fca00078e0202 */
[----:B0-----:R-:W-:Y:S01]  /*0170*/  STG.E desc[UR4][R2.64], R7 ;  /* 0x0000000702007986 */ /* 0x001fe2000c101904 */
[----:B------:R-:W-:Y:S05]  /*0180*/  EXIT ;  /* 0x000000000000794d */ /* 0x000fea0003800000 */
.L_x_63:
        /* <DEDUP_REMOVED lines=15> */
.L_x_115:


//--------------------- .text._Z10ClearArrayPifii --------------------------
	.section	.text._Z10ClearArrayPifii,"ax",@progbits
	.align	128
        .global         _Z10ClearArrayPifii
        .type           _Z10ClearArrayPifii,@function
        .size           _Z10ClearArrayPifii,(.L_x_116 - _Z10ClearArrayPifii)
        .other          _Z10ClearArrayPifii,@"STO_CUDA_ENTRY STV_DEFAULT"
_Z10ClearArrayPifii:
.text._Z10ClearArrayPifii:
[----:B------:R-:W-:Y:S01]  /*0000*/  LDC R1, c[0x0][0x37c] ;  /* 0x0000df00ff017b82 */ /* 0x000fe20000000800 */
[----:B------:R-:W0:Y:S07]  /*0010*/  S2R R0, SR_TID.X ;  /* 0x0000000000007919 */ /* 0x000e2e0000002100 */
[----:B------:R-:W0:Y:S01]  /*0020*/  LDC R9, c[0x0][0x360] ;  /* 0x0000d800ff097b82 */ /* 0x000e220000000800 */
[----:B------:R-:W1:Y:S01]  /*0030*/  LDCU.64 UR8, c[0x0][0x388] ;  /* 0x00007100ff0877ac */ /* 0x000e620008000a00 */
[----:B------:R-:W2:Y:S01]  /*0040*/  S2R R4, SR_TID.Y ;  /* 0x0000000000047919 */ /* 0x000ea20000002200 */
[----:B------:R-:W3:Y:S05]  /*0050*/  LDCU UR7, c[0x0][0x390] ;  /* 0x00007200ff0777ac */ /* 0x000eea0008000800 */
[----:B------:R-:W0:Y:S08]  /*0060*/  S2UR UR4, SR_CTAID.X ;  /* 0x00000000000479c3 */ /* 0x000e300000002500 */
[----:B------:R-:W2:Y:S01]  /*0070*/  S2UR UR5, SR_CTAID.Y ;  /* 0x00000000000579c3 */ /* 0x000ea20000002600 */
[----:B-1----:R-:W1:Y:S07]  /*0080*/  F2I.TRUNC.NTZ R7, UR8 ;  /* 0x0000000800077d05 */ /* 0x002e6e000820f100 */
[----:B------:R-:W2:Y:S01]  /*0090*/  LDC R5, c[0x0][0x364] ;  /* 0x0000d900ff057b82 */ /* 0x000ea20000000800 */
[----:B------:R-:W4:Y:S07]  /*00a0*/  LDCU UR6, c[0x0][0x370] ;  /* 0x00006e00ff0677ac */ /* 0x000f2e0008000800 */
[----:B------:R-:W5:Y:S01]  /*00b0*/  LDC.64 R2, c[0x0][0x380] ;  /* 0x0000e000ff027b82 */ /* 0x000f620000000a00 */
[----:B0-----:R-:W-:-:S05]  /*00c0*/  IMAD R0, R9, UR4, R0 ;  /* 0x0000000409007c24 */ /* 0x001fca000f8e0200 */
[----:B------:R-:W-:-:S04]  /*00d0*/  ISETP.GE.AND P0, PT, R0, UR9, PT ;  /* 0x0000000900007c0c */ /* 0x000fc8000bf06270 */
[----:B------:R-:W-:Y:S01]  /*00e0*/  SEL R0, R0, RZ, !P0 ;  /* 0x000000ff00007207 */ /* 0x000fe20004000000 */
[----:B--2---:R-:W-:Y:S01]  /*00f0*/  IMAD R4, R5, UR5, R4 ;  /* 0x0000000505047c24 */ /* 0x004fe2000f8e0204 */
[----:B------:R-:W1:Y:S04]  /*0100*/  LDCU.64 UR4, c[0x0][0x358] ;  /* 0x00006b00ff0477ac */ /* 0x000e680008000a00 */
[----:B---3--:R-:W-:-:S04]  /*0110*/  ISETP.GE.AND P1, PT, R4, UR7, PT ;  /* 0x0000000704007c0c */ /* 0x008fc8000bf26270 */
[----:B------:R-:W-:Y:S01]  /*0120*/  SEL R5, R4, RZ, !P1 ;  /* 0x000000ff04057207 */ /* 0x000fe20004800000 */
[----:B----4-:R-:W-:-:S04]  /*0130*/  IMAD R4, R9, UR6, RZ ;  /* 0x0000000609047c24 */ /* 0x010fc8000f8e02ff */
[----:B------:R-:W-:-:S04]  /*0140*/  IMAD R5, R5, R4, R0 ;  /* 0x0000000405057224 */ /* 0x000fc800078e0200 */
[----:B-----5:R-:W-:-:S05]  /*0150*/  IMAD.WIDE R2, R5, 0x4, R2 ;  /* 0x0000000405027825 */ /* 0x020fca00078e0202 */
[----:B-1----:R-:W-:Y:S01]  /*0160*/  STG.E desc[UR4][R2.64], R7 ;  /* 0x0000000702007986 */ /* 0x002fe2000c101904 */
[----:B------:R-:W-:Y:S05]  /*0170*/  EXIT ;  /* 0x000000000000794d */ /* 0x000fea0003800000 */
.L_x_64:
        /* <DEDUP_REMOVED lines=16> */
.L_x_116:


//--------------------- .text._Z10ClearArrayPffii --------------------------
	.section	.text._Z10ClearArrayPffii,"ax",@progbits
	.align	128
        .global         _Z10ClearArrayPffii
        .type           _Z10ClearArrayPffii,@function
        .size           _Z10ClearArrayPffii,(.L_x_117 - _Z10ClearArrayPffii)
        .other          _Z10ClearArrayPffii,@"STO_CUDA_ENTRY STV_DEFAULT"
_Z10ClearArrayPffii:
.text._Z10ClearArrayPffii:
[----:B------:R-:W-:Y:S01]  /*0000*/  LDC R1, c[0x0][0x37c] ;  /* 0x0000df00ff017b82 */ /* 0x000fe20000000800 */
[----:B------:R-:W0:Y:S07]  /*0010*/  S2R R0, SR_TID.X ;  /* 0x0000000000007919 */ /* 0x000e2e0000002100 */
[----:B------:R-:W0:Y:S01]  /*0020*/  LDC R7, c[0x0][0x360] ;  /* 0x0000d800ff077b82 */ /* 0x000e220000000800 */
[----:B------:R-:W1:Y:S01]  /*0030*/  LDCU UR7, c[0x0][0x390] ;  /* 0x00007200ff0777ac */ /* 0x000e620008000800 */
[----:B------:R-:W2:Y:S06]  /*0040*/  S2R R4, SR_TID.Y ;  /* 0x0000000000047919 */ /* 0x000eac0000002200 */
[----:B------:R-:W0:Y:S08]  /*0050*/  S2UR UR4, SR_CTAID.X ;  /* 0x00000000000479c3 */ /* 0x000e300000002500 */
[----:B------:R-:W2:Y:S08]  /*0060*/  S2UR UR5, SR_CTAID.Y ;  /* 0x00000000000579c3 */ /* 0x000eb00000002600 */
[----:B------:R-:W2:Y:S01]  /*0070*/  LDC R5, c[0x0][0x364] ;  /* 0x0000d900ff057b82 */ /* 0x000ea20000000800 */
[----:B------:R-:W3:Y:S07]  /*0080*/  LDCU UR6, c[0x0][0x370] ;  /* 0x00006e00ff0677ac */ /* 0x000eee0008000800 */
[----:B------:R-:W4:Y:S01]  /*0090*/  LDC.64 R8, c[0x0][0x388] ;  /* 0x0000e200ff087b82 */ /* 0x000f220000000a00 */
[----:B0-----:R-:W-:-:S07]  /*00a0*/  IMAD R0, R7, UR4, R0 ;  /* 0x0000000407007c24 */ /* 0x001fce000f8e0200 */
[----:B------:R-:W0:Y:S01]  /*00b0*/  LDC.64 R2, c[0x0][0x380] ;  /* 0x0000e000ff027b82 */ /* 0x000e220000000a00 */
[----:B--2---:R-:W-:Y:S01]  /*00c0*/  IMAD R4, R5, UR5, R4 ;  /* 0x0000000505047c24 */ /* 0x004fe2000f8e0204 */
[----:B------:R-:W2:Y:S04]  /*00d0*/  LDCU.64 UR4, c[0x0][0x358] ;  /* 0x00006b00ff0477ac */ /* 0x000ea80008000a00 */
[----:B-1----:R-:W-:Y:S02]  /*00e0*/  ISETP.GE.AND P1, PT, R4, UR7, PT ;  /* 0x0000000704007c0c */ /* 0x002fe4000bf26270 */
[----:B----4-:R-:W-:Y:S02]  /*00f0*/  ISETP.GE.AND P0, PT, R0, R9, PT ;  /* 0x000000090000720c */ /* 0x010fe40003f06270 */
[----:B------:R-:W-:Y:S01]  /*0100*/  SEL R5, R4, RZ, !P1 ;  /* 0x000000ff04057207 */ /* 0x000fe20004800000 */
[----:B---3--:R-:W-:Y:S01]  /*0110*/  IMAD R4, R7, UR6, RZ ;  /* 0x0000000607047c24 */ /* 0x008fe2000f8e02ff */
[----:B------:R-:W-:-:S05]  /*0120*/  SEL R0, R0, RZ, !P0 ;  /* 0x000000ff00007207 */ /* 0x000fca0004000000 */
[----:B------:R-:W-:-:S04]  /*0130*/  IMAD R5, R5, R4, R0 ;  /* 0x0000000405057224 */ /* 0x000fc800078e0200 */
[----:B0-----:R-:W-:-:S05]  /*0140*/  IMAD.WIDE R2, R5, 0x4, R2 ;  /* 0x0000000405027825 */ /* 0x001fca00078e0202 */
[----:B--2---:R-:W-:Y:S01]  /*0150*/  STG.E desc[UR4][R2.64], R8 ;  /* 0x0000000802007986 */ /* 0x004fe2000c101904 */
[----:B------:R-:W-:Y:S05]  /*0160*/  EXIT ;  /* 0x000000000000794d */ /* 0x000fea0003800000 */
.L_x_65:
        /* <DEDUP_REMOVED lines=9> */
.L_x_117:


//--------------------- .text._Z6getSumPffii      --------------------------
	.section	.text._Z6getSumPffii,"ax",@progbits
	.align	128
        .global         _Z6getSumPffii
        .type           _Z6getSumPffii,@function
        .size           _Z6getSumPffii,(.L_x_118 - _Z6getSumPffii)
        .other          _Z6getSumPffii,@"STO_CUDA_ENTRY STV_DEFAULT"
_Z6getSumPffii:
.text._Z6getSumPffii:
[----:B------:R-:W-:Y:S01]  /*0000*/  LDC R1, c[0x0][0x37c] ;  /* 0x0000df00ff017b82 */ /* 0x000fe20000000800 */
[----:B------:R-:W-:Y:S05]  /*0010*/  EXIT ;  /* 0x000000000000794d */ /* 0x000fea0003800000 */
.L_x_66:
        /* <DEDUP_REMOVED lines=14> */
.L_x_118:


//--------------------- .text._Z11SetBoundaryiPfS_ii --------------------------
	.section	.text._Z11SetBoundaryiPfS_ii,"ax",@progbits
	.align	128
        .global         _Z11SetBoundaryiPfS_ii
        .type           _Z11SetBoundaryiPfS_ii,@function
        .size           _Z11SetBoundaryiPfS_ii,(.L_x_119 - _Z11SetBoundaryiPfS_ii)
        .other          _Z11SetBoundaryiPfS_ii,@"STO_CUDA_ENTRY STV_DEFAULT"
_Z11SetBoundaryiPfS_ii:
.text._Z11SetBoundaryiPfS_ii:
[----:B------:R-:W-:Y:S01]  /*0000*/  LDC R1, c[0x0][0x37c] ;  /* 0x0000df00ff017b82 */ /* 0x000fe20000000800 */
[----:B------:R-:W0:Y:S07]  /*0010*/  S2R R0, SR_TID.Y ;  /* 0x0000000000007919 */ /* 0x000e2e0000002200 */
[----:B------:R-:W1:Y:S01]  /*0020*/  LDC R4, c[0x0][0x360] ;  /* 0x0000d800ff047b82 */ /* 0x000e620000000800 */
[----:B------:R-:W1:Y:S07]  /*0030*/  S2R R5, SR_TID.X ;  /* 0x0000000000057919 */ /* 0x000e6e0000002100 */
[----:B------:R-:W0:Y:S08]  /*0040*/  S2UR UR5, SR_CTAID.Y ;  /* 0x00000000000579c3 */ /* 0x000e300000002600 */
[----:B------:R-:W0:Y:S08]  /*0050*/  LDC R7, c[0x0][0x364] ;  /* 0x0000d900ff077b82 */ /* 0x000e300000000800 */
[----:B------:R-:W2:Y:S08]  /*0060*/  LDC.64 R2, c[0x0][0x398] ;  /* 0x0000e600ff027b82 */ /* 0x000eb00000000a00 */
[----:B------:R-:W1:Y:S08]  /*0070*/  S2UR UR4, SR_CTAID.X ;  /* 0x00000000000479c3 */ /* 0x000e700000002500 */
[----:B------:R-:W3:Y:S01]  /*0080*/  LDC R13, c[0x0][0x370] ;  /* 0x0000dc00ff0d7b82 */ /* 0x000ee20000000800 */
[----:B0-----:R-:W-:-:S07]  /*0090*/  IMAD R0, R7, UR5, R0 ;  /* 0x0000000507007c24 */ /* 0x001fce000f8e0200 */
[----:B------:R-:W0:Y:S01]  /*00a0*/  LDC.64 R8, c[0x0][0x390] ;  /* 0x0000e400ff087b82 */ /* 0x000e220000000a00 */
[----:B--2---:R-:W-:-:S04]  /*00b0*/  ISETP.GE.AND P0, PT, R0, R3, PT ;  /* 0x000000030000720c */ /* 0x004fc80003f06270 */
[----:B------:R-:W-:Y:S01]  /*00c0*/  SEL R10, R0, RZ, !P0 ;  /* 0x000000ff000a7207 */ /* 0x000fe20004000000 */
[C---:B-1----:R-:W-:Y:S01]  /*00d0*/  IMAD R5, R4.reuse, UR4, R5 ;  /* 0x0000000404057c24 */ /* 0x042fe2000f8e0205 */
[----:B------:R-:W1:Y:S04]  /*00e0*/  LDCU.64 UR4, c[0x0][0x358] ;  /* 0x00006b00ff0477ac */ /* 0x000e680008000a00 */
[----:B------:R-:W-:Y:S01]  /*00f0*/  ISETP.GE.AND P0, PT, R5, R2, PT ;  /* 0x000000020500720c */ /* 0x000fe20003f06270 */
[----:B---3--:R-:W-:-:S03]  /*0100*/  IMAD R13, R4, R13, RZ ;  /* 0x0000000d040d7224 */ /* 0x008fc600078e02ff */
[----:B------:R-:W-:Y:S01]  /*0110*/  SEL R14, R5, RZ, !P0 ;  /* 0x000000ff050e7207 */ /* 0x000fe20004000000 */
[----:B------:R-:W-:-:S05]  /*0120*/  IMAD R17, R10, R13, RZ ;  /* 0x0000000d0a117224 */ /* 0x000fca00078e02ff */
[----:B------:R-:W-:-:S04]  /*0130*/  IADD3 R0, PT, PT, R14, R17, RZ ;  /* 0x000000110e007210 */ /* 0x000fc80007ffe0ff */
[----:B------:R-:W-:-:S05]  /*0140*/  SHF.L.U32 R5, R0, 0x2, RZ ;  /* 0x0000000200057819 */ /* 0x000fca00000006ff */
[----:B0-----:R-:W-:Y:S01]  /*0150*/  IMAD.WIDE R8, R5, 0x4, R8 ;  /* 0x0000000405087825 */ /* 0x001fe200078e0208 */
[----:B------:R-:W-:Y:S01]  /*0160*/  ISETP.NE.AND P0, PT, R0, RZ, PT ;  /* 0x000000ff0000720c */ /* 0x000fe20003f05270 */
[----:B------:R-:W0:Y:S04]  /*0170*/  LDC.64 R4, c[0x0][0x388] ;  /* 0x0000e200ff047b82 */ /* 0x000e280000000a00 */
[----:B-1----:R-:W2:Y:S01]  /*0180*/  LDG.E R8, desc[UR4][R8.64] ;  /* 0x0000000408087981 */ /* 0x002ea2000c1e1900 */
[----:B------:R-:W-:Y:S01]  /*0190*/  ISETP.NE.AND P5, PT, R14, RZ, PT ;  /* 0x000000ff0e00720c */ /* 0x000fe20003fa5270 */
[----:B------:R-:W-:Y:S01]  /*01a0*/  BSSY.RECONVERGENT B0, `(.L_x_67) ;  /* 0x0000011000007945 */ /* 0x000fe20003800200 */
[----:B------:R-:W-:Y:S02]  /*01b0*/  IADD3 R12, PT, PT, R3, -0x1, RZ ;  /* 0xffffffff030c7810 */ /* 0x000fe40007ffe0ff */
[----:B------:R-:W-:-:S02]  /*01c0*/  IADD3 R15, PT, PT, R2, -0x1, RZ ;  /* 0xffffffff020f7810 */ /* 0x000fc40007ffe0ff */
[C---:B------:R-:W-:Y:S01]  /*01d0*/  ISETP.NE.AND P3, PT, R10.reuse, RZ, PT ;  /* 0x000000ff0a00720c */ /* 0x040fe20003f65270 */
[----:B------:R-:W1:Y:S01]  /*01e0*/  @!P0 LDC.64 R6, c[0x0][0x388] ;  /* 0x0000e200ff068b82 */ /* 0x000e620000000a00 */
[----:B------:R-:W-:Y:S02]  /*01f0*/  ISETP.NE.AND P1, PT, R10, R12, PT ;  /* 0x0000000c0a00720c */ /* 0x000fe40003f25270 */
[----:B------:R-:W-:Y:S01]  /*0200*/  ISETP.NE.AND P4, PT, R14, R15, PT ;  /* 0x0000000f0e00720c */ /* 0x000fe20003f85270 */
[----:B0-----:R-:W-:Y:S01]  /*0210*/  IMAD.WIDE R10, R0, 0x4, R4 ;  /* 0x00000004000a7825 */ /* 0x001fe200078e0204 */
[----:B--2---:R-:W-:-:S03]  /*0220*/  FSETP.GT.AND P2, PT, R8, RZ, PT ;  /* 0x000000ff0800720b */ /* 0x004fc60003f44000 */
[----:B------:R-:W-:-:S10]  /*0230*/  @!P0 IMAD.WIDE R8, R13, 0x4, R4 ;  /* 0x000000040d088825 */ /* 0x000fd400078e0204 */
[----:B-1----:R-:W-:Y:S05]  /*0240*/  @!P2 BRA P5, `(.L_x_68) ;  /* 0x000000000018a947 */ /* 0x002fea0002800000 */
[----:B------:R-:W-:Y:S01]  /*0250*/  IMAD.WIDE R18, R17, 0x4, R4 ;  /* 0x0000000411127825 */ /* 0x000fe200078e0204 */
[----:B------:R-:W0:Y:S05]  /*0260*/  LDC R16, c[0x0][0x380] ;  /* 0x0000e000ff107b82 */ /* 0x000e2a0000000800 */
[----:B------:R-:W2:Y:S01]  /*0270*/  LDG.E R18, desc[UR4][R18.64+0x4] ;  /* 0x0000040412127981 */ /* 0x000ea2000c1e1900 */
[----:B0-----:R-:W-:Y:S01]  /*0280*/  ISETP.NE.AND P5, PT, R16, 0x1, PT ;  /* 0x000000011000780c */ /* 0x001fe20003fa5270 */
[----:B--2---:R-:W-:-:S05]  /*0290*/  FADD R21, -R18, -RZ ;  /* 0x800000ff12157221 */ /* 0x004fca0000000100 */
[----:B------:R0:W-:Y:S07]  /*02a0*/  STG.E desc[UR4][R10.64], R21 ;  /* 0x000000150a007986 */ /* 0x0001ee000c101904 */
.L_x_68:
[----:B------:R-:W-:Y:S05]  /*02b0*/  BSYNC.RECONVERGENT B0 ;  /* 0x0000000000007941 */ /* 0x000fea0003800200 */
.L_x_67:
[----:B------:R-:W-:Y:S04]  /*02c0*/  BSSY.RECONVERGENT B0, `(.L_x_69) ;  /* 0x0000009000007945 */ /* 0x000fe80003800200 */
[----:B------:R-:W-:Y:S05]  /*02d0*/  @!P2 BRA P4, `(.L_x_70) ;  /* 0x00000000001ca947 */ /* 0x000fea0002000000 */
[----:B------:R-:W-:Y:S01]  /*02e0*/  IADD3 R17, PT, PT, R17, -0x2, R2 ;  /* 0xfffffffe11117810 */ /* 0x000fe20007ffe002 */
[----:B------:R-:W1:Y:S04]  /*02f0*/  LDC R18, c[0x0][0x380] ;  /* 0x0000e000ff127b82 */ /* 0x000e680000000800 */
[----:B------:R-:W-:-:S06]  /*0300*/  IMAD.WIDE R16, R17, 0x4, R4 ;  /* 0x0000000411107825 */ /* 0x000fcc00078e0204 */
[----:B------:R-:W2:Y:S01]  /*0310*/  LDG.E R16, desc[UR4][R16.64] ;  /* 0x0000000410107981 */ /* 0x000ea2000c1e1900 */
[----:B-1----:R-:W-:Y:S01]  /*0320*/  ISETP.NE.AND P4, PT, R18, 0x1, PT ;  /* 0x000000011200780c */ /* 0x002fe20003f85270 */
[----:B--2---:R-:W-:-:S05]  /*0330*/  FADD R19, -R16, -RZ ;  /* 0x800000ff10137221 */ /* 0x004fca0000000100 */
[----:B------:R1:W-:Y:S07]  /*0340*/  STG.E desc[UR4][R10.64], R19 ;  /* 0x000000130a007986 */ /* 0x0003ee000c101904 */
.L_x_70:
[----:B------:R-:W-:Y:S05]  /*0350*/  BSYNC.RECONVERGENT B0 ;  /* 0x0000000000007941 */ /* 0x000fea0003800200 */
.L_x_69:
[----:B------:R-:W-:Y:S04]  /*0360*/  BSSY.RECONVERGENT B0, `(.L_x_71) ;  /* 0x0000009000007945 */ /* 0x000fe80003800200 */
[----:B------:R-:W-:Y:S05]  /*0370*/  @!P2 BRA P3, `(.L_x_72) ;  /* 0x00000000001ca947 */ /* 0x000fea0001800000 */
[----:B------:R-:W-:Y:S01]  /*0380*/  IADD3 R17, PT, PT, R14, R13, RZ ;  /* 0x0000000d0e117210 */ /* 0x000fe20007ffe0ff */
[----:B------:R-:W2:Y:S04]  /*0390*/  LDC R18, c[0x0][0x380] ;  /* 0x0000e000ff127b82 */ /* 0x000ea80000000800 */
[----:B------:R-:W-:-:S06]  /*03a0*/  IMAD.WIDE R16, R17, 0x4, R4 ;  /* 0x0000000411107825 */ /* 0x000fcc00078e0204 */
[----:B------:R-:W1:Y:S01]  /*03b0*/  LDG.E R16, desc[UR4][R16.64] ;  /* 0x0000000410107981 */ /* 0x000e62000c1e1900 */
[----:B--2---:R-:W-:Y:S01]  /*03c0*/  ISETP.NE.AND P3, PT, R18, 0x2, PT ;  /* 0x000000021200780c */ /* 0x004fe20003f65270 */
[----:B-1----:R-:W-:-:S05]  /*03d0*/  FADD R19, -R16, -RZ ;  /* 0x800000ff10137221 */ /* 0x002fca0000000100 */
[----:B------:R2:W-:Y:S07]  /*03e0*/  STG.E desc[UR4][R10.64], R19 ;  /* 0x000000130a007986 */ /* 0x0005ee000c101904 */
.L_x_72:
[----:B------:R-:W-:Y:S05]  /*03f0*/  BSYNC.RECONVERGENT B0 ;  /* 0x0000000000007941 */ /* 0x000fea0003800200 */
.L_x_71:
[----:B------:R-:W-:Y:S04]  /*0400*/  BSSY.RECONVERGENT B0, `(.L_x_73) ;  /* 0x000000a000007945 */ /* 0x000fe80003800200 */
[----:B------:R-:W-:Y:S05]  /*0410*/  @!P2 BRA P1, `(.L_x_74) ;  /* 0x000000000020a947 */ /* 0x000fea0000800000 */
[----:B------:R-:W-:-:S05]  /*0420*/  IADD3 R16, PT, PT, R3, -0x2, RZ ;  /* 0xfffffffe03107810 */ /* 0x000fca0007ffe0ff */
[----:B------:R-:W-:Y:S02]  /*0430*/  IMAD R17, R13, R16, R14 ;  /* 0x000000100d117224 */ /* 0x000fe400078e020e */
[----:B------:R-:W3:Y:S02]  /*0440*/  LDC R14, c[0x0][0x380] ;  /* 0x0000e000ff0e7b82 */ /* 0x000ee40000000800 */
[----:B------:R-:W-:-:S06]  /*0450*/  IMAD.WIDE R16, R17, 0x4, R4 ;  /* 0x0000000411107825 */ /* 0x000fcc00078e0204 */
[----:B------:R-:W1:Y:S01]  /*0460*/  LDG.E R16, desc[UR4][R16.64] ;  /* 0x0000000410107981 */ /* 0x000e62000c1e1900 */
[----:B---3--:R-:W-:Y:S01]  /*0470*/  ISETP.NE.AND P1, PT, R14, 0x2, PT ;  /* 0x000000020e00780c */ /* 0x008fe20003f25270 */
[----:B-12---:R-:W-:-:S05]  /*0480*/  FADD R19, -R16, -RZ ;  /* 0x800000ff10137221 */ /* 0x006fca0000000100 */
[----:B------:R3:W-:Y:S07]  /*0490*/  STG.E desc[UR4][R10.64], R19 ;  /* 0x000000130a007986 */ /* 0x0007ee000c101904 */
.L_x_74:
[----:B------:R-:W-:Y:S05]  /*04a0*/  BSYNC.RECONVERGENT B0 ;  /* 0x0000000000007941 */ /* 0x000fea0003800200 */
.L_x_73:
[----:B------:R-:W4:Y:S04]  /*04b0*/  @!P0 LDG.E R9, desc[UR4][R8.64] ;  /* 0x0000000408098981 */ /* 0x000f28000c1e1900 */
[----:B------:R-:W4:Y:S01]  /*04c0*/  @!P0 LDG.E R14, desc[UR4][R6.64+0x4] ;  /* 0x00000404060e8981 */ /* 0x000f22000c1e1900 */
[----:B------:R-:W-:-:S05]  /*04d0*/  IMAD R17, R2, R3, -R2 ;  /* 0x0000000302117224 */ /* 0x000fca00078e0a02 */
[----:B------:R-:W-:-:S13]  /*04e0*/  ISETP.NE.AND P1, PT, R0, R17, PT ;  /* 0x000000110000720c */ /* 0x000fda0003f25270 */
[----:B------:R-:W-:-:S05]  /*04f0*/  @!P1 IMAD R16, R13, R12, RZ ;  /* 0x0000000c0d109224 */ /* 0x000fca00078e02ff */
[----:B-123--:R-:W-:Y:S01]  /*0500*/  @!P1 IADD3 R19, PT, PT, -R13, R16, RZ ;  /* 0x000000100d139210 */ /* 0x00efe20007ffe1ff */
[----:B------:R-:W-:-:S04]  /*0510*/  @!P1 IMAD.WIDE R16, R16, 0x4, R4 ;  /* 0x0000000410109825 */ /* 0x000fc800078e0204 */
[----:B------:R-:W-:-:S04]  /*0520*/  @!P1 IMAD.WIDE R18, R19, 0x4, R4 ;  /* 0x0000000413129825 */ /* 0x000fc800078e0204 */
[----:B----4-:R-:W-:-:S04]  /*0530*/  @!P0 FADD R14, R14, R9 ;  /* 0x000000090e0e8221 */ /* 0x010fc80000000000 */
[----:B0-----:R-:W-:-:S05]  /*0540*/  @!P0 FMUL R21, R14, 0.5 ;  /* 0x3f0000000e158820 */ /* 0x001fca0000400000 */
[----:B------:R0:W-:Y:S04]  /*0550*/  @!P0 STG.E desc[UR4][R6.64], R21 ;  /* 0x0000001506008986 */ /* 0x0001e8000c101904 */
[----:B------:R-:W2:Y:S04]  /*0560*/  @!P1 LDG.E R16, desc[UR4][R16.64+0x4] ;  /* 0x0000040410109981 */ /* 0x000ea8000c1e1900 */
[----:B------:R-:W2:Y:S01]  /*0570*/  @!P1 LDG.E R19, desc[UR4][R18.64] ;  /* 0x0000000412139981 */ /* 0x000ea2000c1e1900 */
[----:B------:R-:W-:Y:S01]  /*0580*/  IMAD R9, R2, R3, -0x1 ;  /* 0xffffffff02097424 */ /* 0x000fe200078e0203 */
[C---:B------:R-:W-:Y:S01]  /*0590*/  ISETP.NE.AND P0, PT, R0.reuse, R15, PT ;  /* 0x0000000f0000720c */ /* 0x040fe20003f05270 */
[----:B------:R-:W-:Y:S03]  /*05a0*/  BSSY.RECONVERGENT B0, `(.L_x_75) ;  /* 0x000000e000007945 */ /* 0x000fe60003800200 */
[----:B------:R-:W-:Y:S01]  /*05b0*/  ISETP.NE.AND P2, PT, R0, R9, PT ;  /* 0x000000090000720c */ /* 0x000fe20003f45270 */
[----:B--2---:R-:W-:-:S04]  /*05c0*/  @!P1 FADD R3, R16, R19 ;  /* 0x0000001310039221 */ /* 0x004fc80000000000 */
[----:B------:R-:W-:-:S05]  /*05d0*/  @!P1 FMUL R3, R3, 0.5 ;  /* 0x3f00000003039820 */ /* 0x000fca0000400000 */
[----:B------:R0:W-:Y:S01]  /*05e0*/  @!P1 STG.E desc[UR4][R10.64], R3 ;  /* 0x000000030a009986 */ /* 0x0001e2000c101904 */
[----:B------:R-:W-:Y:S05]  /*05f0*/  @P0 BRA `(.L_x_76) ;  /* 0x0000000000200947 */ /* 0x000fea0003800000 */
[----:B------:R-:W-:Y:S01]  /*0600*/  IADD3 R9, PT, PT, R13, R0, RZ ;  /* 0x000000000d097210 */ /* 0x000fe20007ffe0ff */
[----:B0-----:R-:W-:-:S04]  /*0610*/  IMAD.WIDE R6, R2, 0x4, R4 ;  /* 0x0000000402067825 */ /* 0x001fc800078e0204 */
[----:B------:R-:W-:Y:S02]  /*0620*/  IMAD.WIDE R8, R9, 0x4, R4 ;  /* 0x0000000409087825 */ /* 0x000fe400078e0204 */
[----:B------:R-:W2:Y:S04]  /*0630*/  LDG.E R6, desc[UR4][R6.64+-0x8] ;  /* 0xfffff80406067981 */ /* 0x000ea8000c1e1900 */
[----:B------:R-:W2:Y:S02]  /*0640*/  LDG.E R9, desc[UR4][R8.64] ;  /* 0x0000000408097981 */ /* 0x000ea4000c1e1900 */
[----:B--2---:R-:W-:-:S04]  /*0650*/  FADD R0, R6, R9 ;  /* 0x0000000906007221 */ /* 0x004fc80000000000 */
[----:B------:R-:W-:-:S05]  /*0660*/  FMUL R3, R0, 0.5 ;  /* 0x3f00000000037820 */ /* 0x000fca0000400000 */
[----:B------:R1:W-:Y:S02]  /*0670*/  STG.E desc[UR4][R10.64], R3 ;  /* 0x000000030a007986 */ /* 0x0003e4000c101904 */
.L_x_76:
[----:B------:R-:W-:Y:S05]  /*0680*/  BSYNC.RECONVERGENT B0 ;  /* 0x0000000000007941 */ /* 0x000fea0003800200 */
.L_x_75:
[----:B------:R-:W-:Y:S05]  /*0690*/  @P2 EXIT ;  /* 0x000000000000294d */ /* 0x000fea0003800000 */
[CC--:B------:R-:W-:Y:S02]  /*06a0*/  IMAD R2, R13.reuse, R12.reuse, R2 ;  /* 0x0000000c0d027224 */ /* 0x0c0fe400078e0202 */
[----:B------:R-:W-:-:S03]  /*06b0*/  IMAD R12, R13, R12, -R13 ;  /* 0x0000000c0d0c7224 */ /* 0x000fc600078e0a0d */
[----:B01----:R-:W-:Y:S02]  /*06c0*/  IADD3 R3, PT, PT, R2, -0x2, RZ ;  /* 0xfffffffe02037810 */ /* 0x003fe40007ffe0ff */
[----:B------:R-:W-:-:S03]  /*06d0*/  IADD3 R15, PT, PT, R15, R12, RZ ;  /* 0x0000000c0f0f7210 */ /* 0x000fc60007ffe0ff */
[----:B------:R-:W-:-:S04]  /*06e0*/  IMAD.WIDE R2, R3, 0x4, R4 ;  /* 0x0000000403027825 */ /* 0x000fc800078e0204 */
[----:B------:R-:W-:Y:S02]  /*06f0*/  IMAD.WIDE R4, R15, 0x4, R4 ;  /* 0x000000040f047825 */ /* 0x000fe400078e0204 */
[----:B------:R-:W2:Y:S04]  /*0700*/  LDG.E R2, desc[UR4][R2.64] ;  /* 0x0000000402027981 */ /* 0x000ea8000c1e1900 */
[----:B------:R-:W2:Y:S02]  /*0710*/  LDG.E R5, desc[UR4][R4.64] ;  /* 0x0000000404057981 */ /* 0x000ea4000c1e1900 */
[----:B--2---:R-:W-:-:S04]  /*0720*/  FADD R0, R2, R5 ;  /* 0x0000000502007221 */ /* 0x004fc80000000000 */
[----:B------:R-:W-:-:S05]  /*0730*/  FMUL R7, R0, 0.5 ;  /* 0x3f00000000077820 */ /* 0x000fca0000400000 */
[----:B------:R-:W-:Y:S01]  /*0740*/  STG.E desc[UR4][R10.64], R7 ;  /* 0x000000070a007986 */ /* 0x000fe2000c101904 */
[----:B------:R-:W-:Y:S05]  /*0750*/  EXIT ;  /* 0x000000000000794d */ /* 0x000fea0003800000 */
.L_x_77:
        /* <DEDUP_REMOVED lines=10> */
.L_x_119:


//--------------------- .text._Z10DrawSquarePffii --------------------------
	.section	.text._Z10DrawSquarePffii,"ax",@progbits
	.align	128
        .global         _Z10DrawSquarePffii
        .type           _Z10DrawSquarePffii,@function
        .size           _Z10DrawSquarePffii,(.L_x_98 - _Z10DrawSquarePffii)
        .other          _Z10DrawSquarePffii,@"STO_CUDA_ENTRY STV_DEFAULT"
_Z10DrawSquarePffii:
.text._Z10DrawSquarePffii:
[----:B------:R-:W-:Y:S01]  /*0000*/  LDC R1, c[0x0][0x37c] ;  /* 0x0000df00ff017b82 */ /* 0x000fe20000000800 */
[----:B------:R-:W0:Y:S07]  /*0010*/  S2R R0, SR_TID.X ;  /* 0x0000000000007919 */ /* 0x000e2e0000002100 */
[----:B------:R-:W0:Y:S01]  /*0020*/  S2UR UR4, SR_CTAID.X ;  /* 0x00000000000479c3 */ /* 0x000e220000002500 */
[----:B------:R-:W1:Y:S01]  /*0030*/  LDCU UR6, c[0x0][0x38c] ;  /* 0x00007180ff0677ac */ /* 0x000e620008000800 */
[----:B------:R-:W-:Y:S01]  /*0040*/  BSSY.RECONVERGENT B0, `(.L_x_78) ;  /* 0x000001d000007945 */ /* 0x000fe20003800200 */
[----:B------:R-:W2:Y:S01]  /*0050*/  S2R R4, SR_TID.Y ;  /* 0x0000000000047919 */ /* 0x000ea20000002200 */
[----:B------:R-:W3:Y:S04]  /*0060*/  LDCU UR7, c[0x0][0x390] ;  /* 0x00007200ff0777ac */ /* 0x000ee80008000800 */
[----:B------:R-:W0:Y:S08]  /*0070*/  LDC R9, c[0x0][0x360] ;  /* 0x0000d800ff097b82 */ /* 0x000e300000000800 */
[----:B------:R-:W2:Y:S01]  /*0080*/  S2UR UR5, SR_CTAID.Y ;  /* 0x00000000000579c3 */ /* 0x000ea20000002600 */
[----:B-1----:R-:W-:-:S04]  /*0090*/  I2FP.F32.S32 R7, UR6 ;  /* 0x0000000600077c45 */ /* 0x002fc80008201400 */
[----:B------:R-:W1:Y:S03]  /*00a0*/  MUFU.RCP R2, R7 ;  /* 0x0000000700027308 */ /* 0x000e660000001000 */
[----:B------:R-:W2:Y:S01]  /*00b0*/  LDC R11, c[0x0][0x364] ;  /* 0x0000d900ff0b7b82 */ /* 0x000ea20000000800 */
[----:B0-----:R-:W-:Y:S01]  /*00c0*/  IMAD R0, R9, UR4, R0 ;  /* 0x0000000409007c24 */ /* 0x001fe2000f8e0200 */
[----:B------:R-:W0:Y:S04]  /*00d0*/  LDCU UR4, c[0x0][0x370] ;  /* 0x00006e00ff0477ac */ /* 0x000e280008000800 */
[----:B------:R-:W-:Y:S01]  /*00e0*/  ISETP.GE.AND P0, PT, R0, UR6, PT ;  /* 0x0000000600007c0c */ /* 0x000fe2000bf06270 */
[----:B-1----:R-:W-:-:S03]  /*00f0*/  FFMA R5, -R7, R2, 1 ;  /* 0x3f80000007057423 */ /* 0x002fc60000000102 */
[----:B------:R-:W-:Y:S01]  /*0100*/  SEL R3, R0, RZ, !P0 ;  /* 0x000000ff00037207 */ /* 0x000fe20004000000 */
[----:B------:R-:W-:-:S03]  /*0110*/  FFMA R5, R2, R5, R2 ;  /* 0x0000000502057223 */ /* 0x000fc60000000002 */
[----:B------:R-:W-:Y:S01]  /*0120*/  I2FP.F32.S32 R0, R3 ;  /* 0x0000000300007245 */ /* 0x000fe20000201400 */
[----:B--2---:R-:W-:-:S03]  /*0130*/  IMAD R4, R11, UR5, R4 ;  /* 0x000000050b047c24 */ /* 0x004fc6000f8e0204 */
[----:B------:R-:W1:Y:S01]  /*0140*/  FCHK P0, R0, R7 ;  /* 0x0000000700007302 */ /* 0x000e620000000000 */
[----:B------:R-:W-:Y:S01]  /*0150*/  FFMA R6, R0, R5, RZ ;  /* 0x0000000500067223 */ /* 0x000fe200000000ff */
[----:B0-----:R-:W-:Y:S01]  /*0160*/  IMAD R2, R9, UR4, RZ ;  /* 0x0000000409027c24 */ /* 0x001fe2000f8e02ff */
[C---:B---3--:R-:W-:Y:S02]  /*0170*/  ISETP.GE.AND P1, PT, R4.reuse, UR7, PT ;  /* 0x0000000704007c0c */ /* 0x048fe4000bf26270 */
[----:B------:R-:W-:Y:S02]  /*0180*/  FFMA R8, -R7, R6, R0 ;  /* 0x0000000607087223 */ /* 0x000fe40000000100 */
[----:B------:R-:W-:Y:S02]  /*0190*/  SEL R4, R4, RZ, !P1 ;  /* 0x000000ff04047207 */ /* 0x000fe40004800000 */
[----:B------:R-:W-:-:S03]  /*01a0*/  FFMA R5, R5, R8, R6 ;  /* 0x0000000805057223 */ /* 0x000fc60000000006 */
[----:B------:R-:W-:Y:S01]  /*01b0*/  IMAD R2, R4, R2, R3 ;  /* 0x0000000204027224 */ /* 0x000fe200078e0203 */
[----:B-1----:R-:W-:Y:S06]  /*01c0*/  @!P0 BRA `(.L_x_79) ;  /* 0x0000000000108947 */ /* 0x002fec0003800000 */
[----:B------:R-:W-:Y:S01]  /*01d0*/  IMAD.MOV.U32 R3, RZ, RZ, R7 ;  /* 0x000000ffff037224 */ /* 0x000fe200078e0007 */
[----:B------:R-:W-:-:S07]  /*01e0*/  MOV R6, 0x200 ;  /* 0x0000020000067802 */ /* 0x000fce0000000f00 */
[----:B------:R-:W-:Y:S05]  /*01f0*/  CALL.REL.NOINC `($__internal_4_$__cuda_sm3x_div_rn_noftz_f32_slowpath) ;  /* 0x0000000000a07944 */ /* 0x000fea0003c00000 */
[----:B------:R-:W-:-:S07]  /*0200*/  IMAD.MOV.U32 R5, RZ, RZ, R0 ;  /* 0x000000ffff057224 */ /* 0x000fce00078e0000 */
.L_x_79:
[----:B------:R-:W-:Y:S05]  /*0210*/  BSYNC.RECONVERGENT B0 ;  /* 0x0000000000007941 */ /* 0x000fea0003800200 */
.L_x_78:
[----:B------:R-:W0:Y:S01]  /*0220*/  LDCU UR4, c[0x0][0x390] ;  /* 0x00007200ff0477ac */ /* 0x000e220008000800 */
[----:B------:R-:W-:Y:S01]  /*0230*/  I2FP.F32.U32 R0, R4 ;  /* 0x0000000400007245 */ /* 0x000fe20000201000 */
[----:B------:R-:W-:Y:S01]  /*0240*/  BSSY.RECONVERGENT B0, `(.L_x_80) ;  /* 0x000000d000007945 */ /* 0x000fe20003800200 */
[----:B0-----:R-:W-:-:S04]  /*0250*/  I2FP.F32.S32 R3, UR4 ;  /* 0x0000000400037c45 */ /* 0x001fc80008201400 */
[----:B------:R-:W0:Y:S08]  /*0260*/  MUFU.RCP R6, R3 ;  /* 0x0000000300067308 */ /* 0x000e300000001000 */
[----:B------:R-:W1:Y:S01]  /*0270*/  FCHK P0, R0, R3 ;  /* 0x0000000300007302 */ /* 0x000e620000000000 */
[----:B0-----:R-:W-:-:S04]  /*0280*/  FFMA R7, -R3, R6, 1 ;  /* 0x3f80000003077423 */ /* 0x001fc80000000106 */
[----:B------:R-:W-:-:S04]  /*0290*/  FFMA R7, R6, R7, R6 ;  /* 0x0000000706077223 */ /* 0x000fc80000000006 */
[----:B------:R-:W-:-:S04]  /*02a0*/  FFMA R4, R0, R7, RZ ;  /* 0x0000000700047223 */ /* 0x000fc800000000ff */
[----:B------:R-:W-:-:S04]  /*02b0*/  FFMA R6, -R3, R4, R0 ;  /* 0x0000000403067223 */ /* 0x000fc80000000100 */
[----:B------:R-:W-:Y:S01]  /*02c0*/  FFMA R6, R7, R6, R4 ;  /* 0x0000000607067223 */ /* 0x000fe20000000004 */
[----:B-1----:R-:W-:Y:S06]  /*02d0*/  @!P0 BRA `(.L_x_81) ;  /* 0x00000000000c8947 */ /* 0x002fec0003800000 */
[----:B------:R-:W-:-:S07]  /*02e0*/  MOV R6, 0x300 ;  /* 0x0000030000067802 */ /* 0x000fce0000000f00 */
[----:B------:R-:W-:Y:S05]  /*02f0*/  CALL.REL.NOINC `($__internal_4_$__cuda_sm3x_div_rn_noftz_f32_slowpath) ;  /* 0x0000000000607944 */ /* 0x000fea0003c00000 */
[----:B------:R-:W-:-:S07]  /*0300*/  IMAD.MOV.U32 R6, RZ, RZ, R0 ;  /* 0x000000ffff067224 */ /* 0x000fce00078e0000 */
.L_x_81:
[----:B------:R-:W-:Y:S05]  /*0310*/  BSYNC.RECONVERGENT B0 ;  /* 0x0000000000007941 */ /* 0x000fea0003800200 */
.L_x_80:
[----:B------:R-:W0:Y:S01]  /*0320*/  F2F.F64.F32 R4, R5 ;  /* 0x0000000500047310 */ /* 0x000e220000201800 */
[----:B------:R-:W-:Y:S01]  /*0330*/  UMOV UR4, 0xcccccccd ;  /* 0xcccccccd00047882 */ /* 0x000fe20000000000 */
[----:B------:R-:W-:Y:S01]  /*0340*/  UMOV UR5, 0x3fdccccc ;  /* 0x3fdccccc00057882 */ /* 0x000fe20000000000 */
[----:B------:R-:W-:Y:S01]  /*0350*/  UMOV UR6, 0x7ae147ae ;  /* 0x7ae147ae00067882 */ /* 0x000fe20000000000 */
[----:B------:R-:W-:-:S04]  /*0360*/  UMOV UR7, 0x3fdfae14 ;  /* 0x3fdfae1400077882 */ /* 0x000fc80000000000 */
[----:B------:R-:W1:Y:S01]  /*0370*/  F2F.F64.F32 R6, R6 ;  /* 0x0000000600067310 */ /* 0x000e620000201800 */
[----:B0-----:R-:W-:Y:S01]  /*0380*/  DSETP.GT.AND P0, PT, R4, UR4, PT ;  /* 0x0000000404007e2a */ /* 0x001fe2000bf04000 */
[----:B------:R-:W-:Y:S01]  /*0390*/  UMOV UR4, 0xd70a3d71 ;  /* 0xd70a3d7100047882 */ /* 0x000fe20000000000 */
[----:B------:R-:W-:-:S04]  /*03a0*/  UMOV UR5, 0x3fed70a3 ;  /* 0x3fed70a300057882 */ /* 0x000fc80000000000 */
[----:B------:R-:W-:Y:S02]  /*03b0*/  DSETP.LT.AND P0, PT, R4, UR4, P0 ;  /* 0x0000000404007e2a */ /* 0x000fe40008701000 */
[----:B-1----:R-:W-:Y:S01]  /*03c0*/  DSETP.GT.AND P1, PT, R6, UR6, PT ;  /* 0x0000000606007e2a */ /* 0x002fe2000bf24000 */
[----:B------:R-:W-:Y:S01]  /*03d0*/  UMOV UR6, 0x851eb852 ;  /* 0x851eb85200067882 */ /* 0x000fe20000000000 */
[----:B------:R-:W-:-:S04]  /*03e0*/  UMOV UR7, 0x3fe051eb ;  /* 0x3fe051eb00077882 */ /* 0x000fc80000000000 */
[----:B------:R-:W-:-:S06]  /*03f0*/  DSETP.LT.AND P1, PT, R6, UR6, P1 ;  /* 0x0000000606007e2a */ /* 0x000fcc0008f21000 */
[----:B------:R-:W-:-:S13]  /*0400*/  PLOP3.LUT P0, PT, P0, P1, PT, 0x80, 0x8 ;  /* 0x000000000008781c */ /* 0x000fda0000703070 */
[----:B------:R-:W-:Y:S05]  /*0410*/  @!P0 EXIT ;  /* 0x000000000000894d */ /* 0x000fea0003800000 */
[----:B------:R-:W0:Y:S01]  /*0420*/  LDC.64 R4, c[0x0][0x380] ;  /* 0x0000e000ff047b82 */ /* 0x000e220000000a00 */
[----:B------:R-:W1:Y:S07]  /*0430*/  LDCU.64 UR4, c[0x0][0x358] ;  /* 0x00006b00ff0477ac */ /* 0x000e6e0008000a00 */
[----:B------:R-:W1:Y:S01]  /*0440*/  LDC R7, c[0x0][0x388] ;  /* 0x0000e200ff077b82 */ /* 0x000e620000000800 */
[----:B0-----:R-:W-:-:S05]  /*0450*/  IMAD.WIDE R2, R2, 0x4, R4 ;  /* 0x0000000402027825 */ /* 0x001fca00078e0204 */
[----:B-1----:R-:W-:Y:S01]  /*0460*/  STG.E desc[UR4][R2.64], R7 ;  /* 0x0000000702007986 */ /* 0x002fe2000c101904 */
[----:B------:R-:W-:Y:S05]  /*0470*/  EXIT ;  /* 0x000000000000794d */ /* 0x000fea0003800000 */
        .weak           $__internal_4_$__cuda_sm3x_div_rn_noftz_f32_slowpath
        .type           $__internal_4_$__cuda_sm3x_div_rn_noftz_f32_slowpath,@function
        .size           $__internal_4_$__cuda_sm3x_div_rn_noftz_f32_slowpath,(.L_x_98 - $__internal_4_$__cuda_sm3x_div_rn_noftz_f32_slowpath)
$__internal_4_$__cuda_sm3x_div_rn_noftz_f32_slowpath:
[----:B------:R-:W-:Y:S01]  /*0480*/  SHF.R.U32.HI R8, RZ, 0x17, R3 ;  /* 0x00000017ff087819 */ /* 0x000fe20000011603 */
[----:B------:R-:W-:Y:S01]  /*0490*/  BSSY.RECONVERGENT B1, `(.L_x_82) ;  /* 0x0000062000017945 */ /* 0x000fe20003800200 */
[----:B------:R-:W-:Y:S02]  /*04a0*/  SHF.R.U32.HI R7, RZ, 0x17, R0 ;  /* 0x00000017ff077819 */ /* 0x000fe40000011600 */
[----:B------:R-:W-:Y:S02]  /*04b0*/  LOP3.LUT R12, R8, 0xff, RZ, 0xc0, !PT ;  /* 0x000000ff080c7812 */ /* 0x000fe400078ec0ff */
[----:B------:R-:W-:-:S03]  /*04c0*/  LOP3.LUT R10, R7, 0xff, RZ, 0xc0, !PT ;  /* 0x000000ff070a7812 */ /* 0x000fc600078ec0ff */
[----:B------:R-:W-:Y:S02]  /*04d0*/  VIADD R9, R12, 0xffffffff ;  /* 0xffffffff0c097836 */ /* 0x000fe40000000000 */
[----:B------:R-:W-:-:S03]  /*04e0*/  VIADD R8, R10, 0xffffffff ;  /* 0xffffffff0a087836 */ /* 0x000fc60000000000 */
[----:B------:R-:W-:-:S04]  /*04f0*/  ISETP.GT.U32.AND P0, PT, R9, 0xfd, PT ;  /* 0x000000fd0900780c */ /* 0x000fc80003f04070 */
[----:B------:R-:W-:-:S13]  /*0500*/  ISETP.GT.U32.OR P0, PT, R8, 0xfd, P0 ;  /* 0x000000fd0800780c */ /* 0x000fda0000704470 */
[----:B------:R-:W-:Y:S01]  /*0510*/  @!P0 IMAD.MOV.U32 R7, RZ, RZ, RZ ;  /* 0x000000ffff078224 */ /* 0x000fe200078e00ff */
        /* <DEDUP_REMOVED lines=19> */
[----:B------:R-:W-:Y:S02]  /*0650*/  @P0 IMAD.MOV.U32 R7, RZ, RZ, RZ ;  /* 0x000000ffff070224 */ /* 0x000fe400078e00ff */
[----:B------:R-:W-:Y:S01]  /*0660*/  @!P0 FFMA R0, R0, 1.84467440737095516160e+19, RZ ;  /* 0x5f80000000008823 */ /* 0x000fe200000000ff */
[----:B------:R-:W-:Y:S02]  /*0670*/  @!P0 IMAD.MOV.U32 R7, RZ, RZ, -0x40 ;  /* 0xffffffc0ff078424 */ /* 0x000fe400078e00ff */
[----:B------:R-:W-:Y:S02]  /*0680*/  @!P1 FFMA R3, R3, 1.84467440737095516160e+19, RZ ;  /* 0x5f80000003039823 */ /* 0x000fe400000000ff */
[----:B------:R-:W-:-:S07]  /*0690*/  @!P1 VIADD R7, R7, 0x40 ;  /* 0x0000004007079836 */ /* 0x000fce0000000000 */
.L_x_83:
[----:B------:R-:W-:Y:S01]  /*06a0*/  LEA R8, R12, 0xc0800000, 0x17 ;  /* 0xc08000000c087811 */ /* 0x000fe200078eb8ff */
[----:B------:R-:W-:Y:S04]  /*06b0*/  BSSY.RECONVERGENT B2, `(.L_x_88) ;  /* 0x0000036000027945 */ /* 0x000fe80003800200 */
[----:B------:R-:W-:Y:S02]  /*06c0*/  IMAD.IADD R8, R3, 0x1, -R8 ;  /* 0x0000000103087824 */ /* 0x000fe400078e0a08 */
[----:B------:R-:W-:Y:S02]  /*06d0*/  VIADD R3, R10, 0xffffff81 ;  /* 0xffffff810a037836 */ /* 0x000fe40000000000 */
[----:B------:R0:W1:Y:S01]  /*06e0*/  MUFU.RCP R9, R8 ;  /* 0x0000000800097308 */ /* 0x0000620000001000 */
[----:B------:R-:W-:Y:S01]  /*06f0*/  FADD.FTZ R11, -R8, -RZ ;  /* 0x800000ff080b7221 */ /* 0x000fe20000010100 */
[C---:B------:R-:W-:Y:S01]  /*0700*/  IMAD R0, R3.reuse, -0x800000, R0 ;  /* 0xff80000003007824 */ /* 0x040fe200078e0200 */
[----:B0-----:R-:W-:-:S05]  /*0710*/  IADD3 R8, PT, PT, R3, 0x7f, -R12 ;  /* 0x0000007f03087810 */ /* 0x001fca0007ffe80c */
[----:B------:R-:W-:Y:S02]  /*0720*/  IMAD.IADD R8, R8, 0x1, R7 ;  /* 0x0000000108087824 */ /* 0x000fe400078e0207 */
        /* <DEDUP_REMOVED lines=21> */
[CCC-:B------:R-:W-:Y:S01]  /*0880*/  FFMA.RM R8, R14.reuse, R10.reuse, R9.reuse ;  /* 0x0000000a0e087223 */ /* 0x1c0fe20000004009 */
[C---:B------:R-:W-:Y:S02]  /*0890*/  ISETP.NE.AND P2, PT, R11.reuse, RZ, PT ;  /* 0x000000ff0b00720c */ /* 0x040fe40003f45270 */
[----:B------:R-:W-:Y:S02]  /*08a0*/  ISETP.NE.AND P1, PT, R11, RZ, PT ;  /* 0x000000ff0b00720c */ /* 0x000fe40003f25270 */
[----:B------:R-:W-:Y:S01]  /*08b0*/  LOP3.LUT R7, R3, 0x7fffff, RZ, 0xc0, !PT ;  /* 0x007fffff03077812 */ /* 0x000fe200078ec0ff */
[----:B------:R-:W-:Y:S01]  /*08c0*/  FFMA.RP R3, R14, R10, R9 ;  /* 0x0000000a0e037223 */ /* 0x000fe20000008009 */
[----:B------:R-:W-:Y:S02]  /*08d0*/  VIADD R10, R11, 0x20 ;  /* 0x000000200b0a7836 */ /* 0x000fe40000000000 */
[----:B------:R-:W-:Y:S01]  /*08e0*/  LOP3.LUT R7, R7, 0x800000, RZ, 0xfc, !PT ;  /* 0x0080000007077812 */ /* 0x000fe200078efcff */
[----:B------:R-:W-:Y:S01]  /*08f0*/  IMAD.MOV R9, RZ, RZ, -R11 ;  /* 0x000000ffff097224 */ /* 0x000fe200078e0a0b */
[----:B------:R-:W-:-:S02]  /*0900*/  FSETP.NEU.FTZ.AND P0, PT, R3, R8, PT ;  /* 0x000000080300720b */ /* 0x000fc40003f1d000 */
[----:B------:R-:W-:Y:S02]  /*0910*/  SHF.L.U32 R10, R7, R10, RZ ;  /* 0x0000000a070a7219 */ /* 0x000fe400000006ff */
[----:B------:R-:W-:Y:S02]  /*0920*/  SEL R8, R9, RZ, P2 ;  /* 0x000000ff09087207 */ /* 0x000fe40001000000 */
[----:B------:R-:W-:Y:S02]  /*0930*/  ISETP.NE.AND P1, PT, R10, RZ, P1 ;  /* 0x000000ff0a00720c */ /* 0x000fe40000f25270 */
[----:B------:R-:W-:Y:S02]  /*0940*/  SHF.R.U32.HI R8, RZ, R8, R7 ;  /* 0x00000008ff087219 */ /* 0x000fe40000011607 */
[----:B------:R-:W-:Y:S02]  /*0950*/  PLOP3.LUT P0, PT, P0, P1, PT, 0xf8, 0x8f ;  /* 0x00000000008f781c */ /* 0x000fe40000703f70 */
[----:B------:R-:W-:-:S02]  /*0960*/  SHF.R.U32.HI R10, RZ, 0x1, R8 ;  /* 0x00000001ff0a7819 */ /* 0x000fc40000011608 */
[----:B------:R-:W-:-:S04]  /*0970*/  SEL R3, RZ, 0x1, !P0 ;  /* 0x00000001ff037807 */ /* 0x000fc80004000000 */
[----:B------:R-:W-:-:S04]  /*0980*/  LOP3.LUT R3, R3, 0x1, R10, 0xf8, !PT ;  /* 0x0000000103037812 */ /* 0x000fc800078ef80a */
[----:B------:R-:W-:-:S05]  /*0990*/  LOP3.LUT R3, R3, R8, RZ, 0xc0, !PT ;  /* 0x0000000803037212 */ /* 0x000fca00078ec0ff */
[----:B------:R-:W-:-:S05]  /*09a0*/  IMAD.IADD R3, R10, 0x1, R3 ;  /* 0x000000010a037824 */ /* 0x000fca00078e0203 */
[----:B------:R-:W-:Y:S01]  /*09b0*/  LOP3.LUT R0, R3, R0, RZ, 0xfc, !PT ;  /* 0x0000000003007212 */ /* 0x000fe200078efcff */
[----:B------:R-:W-:Y:S06]  /*09c0*/  BRA `(.L_x_91) ;  /* 0x0000000000107947 */ /* 0x000fec0003800000 */
.L_x_90:
[----:B------:R-:W-:-:S04]  /*09d0*/  LOP3.LUT R0, R0, 0x80000000, RZ, 0xc0, !PT ;  /* 0x8000000000007812 */ /* 0x000fc800078ec0ff */
[----:B------:R-:W-:Y:S01]  /*09e0*/  LOP3.LUT R0, R0, 0x7f800000, RZ, 0xfc, !PT ;  /* 0x7f80000000007812 */ /* 0x000fe200078efcff */
[----:B------:R-:W-:Y:S06]  /*09f0*/  BRA `(.L_x_91) ;  /* 0x0000000000047947 */ /* 0x000fec0003800000 */
.L_x_89:
[----:B------:R-:W-:-:S07]  /*0a00*/  IMAD R0, R8, 0x800000, R0 ;  /* 0x0080000008007824 */ /* 0x000fce00078e0200 */
.L_x_91:
[----:B------:R-:W-:Y:S05]  /*0a10*/  BSYNC.RECONVERGENT B2 ;  /* 0x0000000000027941 */ /* 0x000fea0003800200 */
.L_x_88:
[----:B------:R-:W-:Y:S05]  /*0a20*/  BRA `(.L_x_92) ;  /* 0x0000000000207947 */ /* 0x000fea0003800000 */
.L_x_87:
[----:B------:R-:W-:-:S04]  /*0a30*/  LOP3.LUT R0, R3, 0x80000000, R0, 0x48, !PT ;  /* 0x8000000003007812 */ /* 0x000fc800078e4800 */
[----:B------:R-:W-:Y:S01]  /*0a40*/  LOP3.LUT R0, R0, 0x7f800000, RZ, 0xfc, !PT ;  /* 0x7f80000000007812 */ /* 0x000fe200078efcff */
[----:B------:R-:W-:Y:S06]  /*0a50*/  BRA `(.L_x_92) ;  /* 0x0000000000147947 */ /* 0x000fec0003800000 */
.L_x_86:
[----:B------:R-:W-:Y:S01]  /*0a60*/  LOP3.LUT R0, R3, 0x80000000, R0, 0x48, !PT ;  /* 0x8000000003007812 */ /* 0x000fe200078e4800 */
[----:B------:R-:W-:Y:S06]  /*0a70*/  BRA `(.L_x_92) ;  /* 0x00000000000c7947 */ /* 0x000fec0003800000 */
.L_x_85:
[----:B------:R-:W0:Y:S01]  /*0a80*/  MUFU.RSQ R0, -QNAN ;  /* 0xffc0000000007908 */ /* 0x000e220000001400 */
[----:B------:R-:W-:Y:S05]  /*0a90*/  BRA `(.L_x_92) ;  /* 0x0000000000047947 */ /* 0x000fea0003800000 */
.L_x_84:
[----:B------:R-:W-:-:S07]  /*0aa0*/  FADD.FTZ R0, R0, R3 ;  /* 0x0000000300007221 */ /* 0x000fce0000010000 */
.L_x_92:
[----:B------:R-:W-:Y:S05]  /*0ab0*/  BSYNC.RECONVERGENT B1 ;  /* 0x0000000000017941 */ /* 0x000fea0003800200 */
.L_x_82:
[----:B------:R-:W-:-:S04]  /*0ac0*/  IMAD.MOV.U32 R7, RZ, RZ, 0x0 ;  /* 0x00000000ff077424 */ /* 0x000fc800078e00ff */
[----:B0-----:R-:W-:Y:S05]  /*0ad0*/  RET.REL.NODEC R6 `(_Z10DrawSquarePffii) ;  /* 0xfffffff406487950 */ /* 0x001fea0003c3ffff */
.L_x_93:
        /* <DEDUP_REMOVED lines=10> */
.L_x_98:


//--------------------- .nv.shared.reserved.0     --------------------------
	.section	.nv.shared.reserved.0,"aw",@nobits
	.weak		__nv_reservedSMEM_offset_0_alias
	.size		__nv_reservedSMEM_offset_0_alias, 0, 64
	.other		__nv_reservedSMEM_offset_0_alias,@"STO_CUDA_RESERVED_SHARED STV_DEFAULT"
__nv_reservedSMEM_offset_0_alias:
	.zero		0
	.zero		64


//--------------------- .nv.constant0._Z16SubtractGradientPfS_S_S_S_S_ii --------------------------
	.section	.nv.constant0._Z16SubtractGradientPfS_S_S_S_S_ii,"a",@progbits
	.sectionflags	@""
	.align	4
.nv.constant0._Z16SubtractGradientPfS_S_S_S_S_ii:
	.zero		952


//--------------------- .nv.constant0._Z6JacobiPfS_S_S_ii --------------------------
	.section	.nv.constant0._Z6JacobiPfS_S_S_ii,"a",@progbits
	.sectionflags	@""
	.align	4
.nv.constant0._Z6JacobiPfS_S_S_ii:
	.zero		936


//--------------------- .nv.constant0._Z17ComputeDivergencePfS_S_S_ii --------------------------
	.section	.nv.constant0._Z17ComputeDivergencePfS_S_S_ii,"a",@progbits
	.sectionflags	@""
	.align	4
.nv.constant0._Z17ComputeDivergencePfS_S_S_ii:
	.zero		936


//--------------------- .nv.constant0._Z13ApplyBuoyancyPfS_S_S_S_S_ffffii --------------------------
	.section	.nv.constant0._Z13ApplyBuoyancyPfS_S_S_S_S_ffffii,"a",@progbits
	.sectionflags	@""
	.align	4
.nv.constant0._Z13ApplyBuoyancyPfS_S_S_S_S_ffffii:
	.zero		968


//--------------------- .nv.constant0._Z20vorticityConfinementPfS_S_S_S_ffii --------------------------
	.section	.nv.constant0._Z20vorticityConfinementPfS_S_S_S_ffii,"a",@progbits
	.sectionflags	@""
	.align	4
.nv.constant0._Z20vorticityConfinementPfS_S_S_S_ffii:
	.zero		952


//--------------------- .nv.constant0._Z6AdvectPfS_S_S_S_ffii --------------------------
	.section	.nv.constant0._Z6AdvectPfS_S_S_S_ffii,"a",@progbits
	.sectionflags	@""
	.align	4
.nv.constant0._Z6AdvectPfS_S_S_S_ffii:
	.zero		952


//--------------------- .nv.constant0._Z6AdvectPfS_S_S_S_S_S_ffii --------------------------
	.section	.nv.constant0._Z6AdvectPfS_S_S_S_S_S_ffii,"a",@progbits
	.sectionflags	@""
	.align	4
.nv.constant0._Z6AdvectPfS_S_S_S_S_S_ffii:
	.zero		968


//--------------------- .nv.constant0._Z9MakeColorPfS_S_S_S_ii --------------------------
	.section	.nv.constant0._Z9MakeColorPfS_S_S_S_ii,"a",@progbits
	.sectionflags	@""
	.align	4
.nv.constant0._Z9MakeColorPfS_S_S_S_ii:
	.zero		944


//--------------------- .nv.constant0._Z9MakeColorPfPiii --------------------------
	.section	.nv.constant0._Z9MakeColorPfPiii,"a",@progbits
	.sectionflags	@""
	.align	4
.nv.constant0._Z9MakeColorPfPiii:
	.zero		920


//--------------------- .nv.constant0._Z9AddSourcePfS_fii --------------------------
	.section	.nv.constant0._Z9AddSourcePfS_fii,"a",@progbits
	.sectionflags	@""
	.align	4
.nv.constant0._Z9AddSourcePfS_fii:
	.zero		924


//--------------------- .nv.constant0._Z10MakeSourcePiS_ii --------------------------
	.section	.nv.constant0._Z10MakeSourcePiS_ii,"a",@progbits
	.sectionflags	@""
	.align	4
.nv.constant0._Z10MakeSourcePiS_ii:
	.zero		920


//--------------------- .nv.constant0._Z10MakeSourcePiPfii --------------------------
	.section	.nv.constant0._Z10MakeSourcePiPfii,"a",@progbits
	.sectionflags	@""
	.align	4
.nv.constant0._Z10MakeSourcePiPfii:
	.zero		920


//--------------------- .nv.constant0._Z9SetFromUIPfS_S_ii --------------------------
	.section	.nv.constant0._Z9SetFromUIPfS_S_ii,"a",@progbits
	.sectionflags	@""
	.align	4
.nv.constant0._Z9SetFromUIPfS_S_ii:
	.zero		928


//--------------------- .nv.constant0._Z19AddObstacleVelocityPfS_S_fii --------------------------
	.section	.nv.constant0._Z19AddObstacleVelocityPfS_S_fii,"a",@progbits
	.sectionflags	@""
	.align	4
.nv.constant0._Z19AddObstacleVelocityPfS_S_fii:
	.zero		932


//--------------------- .nv.constant0._Z9AddFromUIPfS_ifii --------------------------
	.section	.nv.constant0._Z9AddFromUIPfS_ifii,"a",@progbits
	.sectionflags	@""
	.align	4
.nv.constant0._Z9AddFromUIPfS_ifii:
	.zero		928


//--------------------- .nv.constant0._Z9AddFromUIPfffiiii --------------------------
	.section	.nv.constant0._Z9AddFromUIPfffiiii,"a",@progbits
	.sectionflags	@""
	.align	4
.nv.constant0._Z9AddFromUIPfffiiii:
	.zero		928


//--------------------- .nv.constant0._Z8MapArrayPffii --------------------------
	.section	.nv.constant0._Z8MapArrayPffii,"a",@progbits
	.sectionflags	@""
	.align	4
.nv.constant0._Z8MapArrayPffii:
	.zero		916


//--------------------- .nv.constant0._Z10ClearArrayPifii --------------------------
	.section	.nv.constant0._Z10ClearArrayPifii,"a",@progbits
	.sectionflags	@""
	.align	4
.nv.constant0._Z10ClearArrayPifii:
	.zero		916


//--------------------- .nv.constant0._Z10ClearArrayPffii --------------------------
	.section	.nv.constant0._Z10ClearArrayPffii,"a",@progbits
	.sectionflags	@""
	.align	4
.nv.constant0._Z10ClearArrayPffii:
	.zero		916


//--------------------- .nv.constant0._Z6getSumPffii --------------------------
	.section	.nv.constant0._Z6getSumPffii,"a",@progbits
	.sectionflags	@""
	.align	4
.nv.constant0._Z6getSumPffii:
	.zero		916


//--------------------- .nv.constant0._Z11SetBoundaryiPfS_ii --------------------------
	.section	.nv.constant0._Z11SetBoundaryiPfS_ii,"a",@progbits
	.sectionflags	@""
	.align	4
.nv.constant0._Z11SetBoundaryiPfS_ii:
	.zero		928


//--------------------- .nv.constant0._Z10DrawSquarePffii --------------------------
	.section	.nv.constant0._Z10DrawSquarePffii,"a",@progbits
	.sectionflags	@""
	.align	4
.nv.constant0._Z10DrawSquarePffii:
	.zero		916


//--------------------- SYMBOLS --------------------------

	.type		.nv.reservedSmem.offset0,@object
	.size		.nv.reservedSmem.offset0,0x4
